def matmul_kernel(
    a_ptr,
    b_ptr,
    c_ptr,
    M,
    N,
    K,
    stride_am,
    stride_ak,
    stride_bk,
    stride_bn,
    stride_cm,
    stride_cn,
    BLOCK_M: tl.constexpr,
    BLOCK_N: tl.constexpr,
    BLOCK_K: tl.constexpr,
    GROUP_M: tl.constexpr,
):
    pid = tl.program_id(axis=0)
    num_pid_m = tl.cdiv(M, BLOCK_M)
    num_pid_n = tl.cdiv(N, BLOCK_N)
    num_pid_in_group = GROUP_M * num_pid_n
    group_id = pid // num_pid_in_group
    first_pid_m = group_id * GROUP_M
    group_size_m = min(num_pid_m - first_pid_m, GROUP_M)
    pid_m = first_pid_m + ((pid % num_pid_in_group) % group_size_m)
    pid_n = (pid % num_pid_in_group) // group_size_m

    offs_am = (pid_m * BLOCK_M + tl.arange(0, BLOCK_M)) % M
    offs_bn = (pid_n * BLOCK_N + tl.arange(0, BLOCK_N)) % N
    offs_k = tl.arange(0, BLOCK_K)
    a_ptrs = a_ptr + offs_am[:, None] * stride_am + offs_k[None, :] * stride_ak
    b_ptrs = b_ptr + offs_k[:, None] * stride_bk + offs_bn[None, :] * stride_bn

    acc = tl.zeros((BLOCK_M, BLOCK_N), dtype=tl.float32)
    for kk in range(0, tl.cdiv(K, BLOCK_K)):
        a = tl.load(a_ptrs, mask=offs_k[None, :] < K - kk * BLOCK_K, other=0.0)
        b = tl.load(b_ptrs, mask=offs_k[:, None] < K - kk * BLOCK_K, other=0.0)
        acc = tl.dot(a, b, acc)
        a_ptrs += BLOCK_K * stride_ak
        b_ptrs += BLOCK_K * stride_bk

    c = acc.to(c_ptr.dtype.element_ty)
    offs_cm = pid_m * BLOCK_M + tl.arange(0, BLOCK_M)
    offs_cn = pid_n * BLOCK_N + tl.arange(0, BLOCK_N)
    c_ptrs = c_ptr + offs_cm[:, None] * stride_cm + offs_cn[None, :] * stride_cn
    mask = (offs_cm[:, None] < M) & (offs_cn[None, :] < N)
    tl.store(c_ptrs, c, mask=mask)

# config = {"BLOCK_K": 16, "BLOCK_M": 32, "BLOCK_N": 128, "GROUP_M": 8, "arch": "sm_100", "dtype": "fp16", "num_ctas": 1, "num_stages": 3, "num_warps": 4}
# arch = sm_100


// ===== COMPILED SASS (sm_100a) =====

	.target	sm_100a

	.elftype	@"ET_EXEC"


//--------------------- .note.nv.tkinfo           --------------------------
	.section	.note.nv.tkinfo,"",@"SHT_NOTE"
	.sectionflags	@"SHF_NOTE_NV_TKINFO"
	.tkinfo
        /*0018*/ 	.word	0x00000081
        /*0030*/ 	.string	""
        /*0030*/ 	.string	"ptxas-blackwell"
        /*0030*/ 	.string	"Cuda compilation tools, release 12.9, V12.9.86"
        /*0030*/ 	.string	"Build cuda_12.9.r12.9/compiler.36037853_0"
        /*0030*/ 	.string	"-v  -suppress-debug-info  -lineinfo  -arch sm_100a "



//--------------------- .note.nv.cuver            --------------------------
	.section	.note.nv.cuver,"",@"SHT_NOTE"
	.sectionflags	@"SHF_NOTE_NV_CUVER"
        /*0018*/ 	.short	0x0001
        /*001a*/ 	.short	0x0064
        /*001c*/ 	.short	0x0001
        /*001e*/ 	.short	0x0000
        /*0020*/ 	.short	0x0001
        /*0022*/ 	.short	0x0000


//--------------------- .nv.info                  --------------------------
	.section	.nv.info,"",@"SHT_CUDA_INFO"
	.align	4


	//----- nvinfo : EIATTR_REGCOUNT
	.align		4
        /*0000*/ 	.byte	0x04, 0x2f
        /*0002*/ 	.short	(.L_1 - .L_0)
	.align		4
.L_0:
        /*0004*/ 	.word	index@(matmul_kernel)
        /*0008*/ 	.word	0x0000007f


	//----- nvinfo : EIATTR_FRAME_SIZE
	.align		4
.L_1:
        /*000c*/ 	.byte	0x04, 0x11
        /*000e*/ 	.short	(.L_3 - .L_2)
	.align		4
.L_2:
        /*0010*/ 	.word	index@(matmul_kernel)
        /*0014*/ 	.word	0x00000000


	//----- nvinfo : EIATTR_MIN_STACK_SIZE
	.align		4
.L_3:
        /*0018*/ 	.byte	0x04, 0x12
        /*001a*/ 	.short	(.L_5 - .L_4)
	.align		4
.L_4:
        /*001c*/ 	.word	index@(matmul_kernel)
        /*0020*/ 	.word	0x00000000
.L_5:


//--------------------- .nv.info.matmul_kernel    --------------------------
	.section	.nv.info.matmul_kernel,"",@"SHT_CUDA_INFO"
	.sectionflags	@""
	.align	4


	//----- nvinfo : EIATTR_CUDA_API_VERSION
	.align		4
        /*0000*/ 	.byte	0x04, 0x37
        /*0002*/ 	.short	(.L_7 - .L_6)
.L_6:
        /*0004*/ 	.word	0x00000081


	//----- nvinfo : EIATTR_KPARAM_INFO
	.align		4
.L_7:
        /*0008*/ 	.byte	0x04, 0x17
        /*000a*/ 	.short	(.L_9 - .L_8)
.L_8:
        /*000c*/ 	.word	0x00000000
        /*0010*/ 	.short	0x000d
        /*0012*/ 	.short	0x0048
        /*0014*/ 	.byte	0x00, 0xf4, 0x21, 0x00


	//----- nvinfo : EIATTR_KPARAM_INFO
	.align		4
.L_9:
        /*0018*/ 	.byte	0x04, 0x17
        /*001a*/ 	.short	(.L_11 - .L_10)
.L_10:
        /*001c*/ 	.word	0x00000000
        /*0020*/ 	.short	0x000c
        /*0022*/ 	.short	0x0040
        /*0024*/ 	.byte	0x00, 0xf4, 0x21, 0x00


	//----- nvinfo : EIATTR_KPARAM_INFO
	.align		4
.L_11:
        /*0028*/ 	.byte	0x04, 0x17
        /*002a*/ 	.short	(.L_13 - .L_12)
.L_12:
        /*002c*/ 	.word	0x00000000
        /*0030*/ 	.short	0x000b
        /*0032*/ 	.short	0x0038
        /*0034*/ 	.byte	0x00, 0xf0, 0x11, 0x00


	//----- nvinfo : EIATTR_KPARAM_INFO
	.align		4
.L_13:
        /*0038*/ 	.byte	0x04, 0x17
        /*003a*/ 	.short	(.L_15 - .L_14)
.L_14:
        /*003c*/ 	.word	0x00000000
        /*0040*/ 	.short	0x000a
        /*0042*/ 	.short	0x0034
        /*0044*/ 	.byte	0x00, 0xf0, 0x11, 0x00


	//----- nvinfo : EIATTR_KPARAM_INFO
	.align		4
.L_15:
        /*0048*/ 	.byte	0x04, 0x17
        /*004a*/ 	.short	(.L_17 - .L_16)
.L_16:
        /*004c*/ 	.word	0x00000000
        /*0050*/ 	.short	0x0009
        /*0052*/ 	.short	0x0030
        /*0054*/ 	.byte	0x00, 0xf0, 0x11, 0x00


	//----- nvinfo : EIATTR_KPARAM_INFO
	.align		4
.L_17:
        /*0058*/ 	.byte	0x04, 0x17
        /*005a*/ 	.short	(.L_19 - .L_18)
.L_18:
        /*005c*/ 	.word	0x00000000
        /*0060*/ 	.short	0x0008
        /*0062*/ 	.short	0x002c
        /*0064*/ 	.byte	0x00, 0xf0, 0x11, 0x00


	//----- nvinfo : EIATTR_KPARAM_INFO
	.align		4
.L_19:
        /*0068*/ 	.byte	0x04, 0x17
        /*006a*/ 	.short	(.L_21 - .L_20)
.L_20:
        /*006c*/ 	.word	0x00000000
        /*0070*/ 	.short	0x0007
        /*0072*/ 	.short	0x0028
        /*0074*/ 	.byte	0x00, 0xf0, 0x11, 0x00


	//----- nvinfo : EIATTR_KPARAM_INFO
	.align		4
.L_21:
        /*0078*/ 	.byte	0x04, 0x17
        /*007a*/ 	.short	(.L_23 - .L_22)
.L_22:
        /*007c*/ 	.word	0x00000000
        /*0080*/ 	.short	0x0006
        /*0082*/ 	.short	0x0024
        /*0084*/ 	.byte	0x00, 0xf0, 0x11, 0x00


	//----- nvinfo : EIATTR_KPARAM_INFO
	.align		4
.L_23:
        /*0088*/ 	.byte	0x04, 0x17
        /*008a*/ 	.short	(.L_25 - .L_24)
.L_24:
        /*008c*/ 	.word	0x00000000
        /*0090*/ 	.short	0x0005
        /*0092*/ 	.short	0x0020
        /*0094*/ 	.byte	0x00, 0xf0, 0x11, 0x00


	//----- nvinfo : EIATTR_KPARAM_INFO
	.align		4
.L_25:
        /*0098*/ 	.byte	0x04, 0x17
        /*009a*/ 	.short	(.L_27 - .L_26)
.L_26:
        /*009c*/ 	.word	0x00000000
        /*00a0*/ 	.short	0x0004
        /*00a2*/ 	.short	0x001c
        /*00a4*/ 	.byte	0x00, 0xf0, 0x11, 0x00


	//----- nvinfo : EIATTR_KPARAM_INFO
	.align		4
.L_27:
        /*00a8*/ 	.byte	0x04, 0x17
        /*00aa*/ 	.short	(.L_29 - .L_28)
.L_28:
        /*00ac*/ 	.word	0x00000000
        /*00b0*/ 	.short	0x0003
        /*00b2*/ 	.short	0x0018
        /*00b4*/ 	.byte	0x00, 0xf0, 0x11, 0x00


	//----- nvinfo : EIATTR_KPARAM_INFO
	.align		4
.L_29:
        /*00b8*/ 	.byte	0x04, 0x17
        /*00ba*/ 	.short	(.L_31 - .L_30)
.L_30:
        /*00bc*/ 	.word	0x00000000
        /*00c0*/ 	.short	0x0002
        /*00c2*/ 	.short	0x0010
        /*00c4*/ 	.byte	0x00, 0xf4, 0x21, 0x00


	//----- nvinfo : EIATTR_KPARAM_INFO
	.align		4
.L_31:
        /*00c8*/ 	.byte	0x04, 0x17
        /*00ca*/ 	.short	(.L_33 - .L_32)
.L_32:
        /*00cc*/ 	.word	0x00000000
        /*00d0*/ 	.short	0x0001
        /*00d2*/ 	.short	0x0008
        /*00d4*/ 	.byte	0x00, 0xf4, 0x21, 0x00


	//----- nvinfo : EIATTR_KPARAM_INFO
	.align		4
.L_33:
        /*00d8*/ 	.byte	0x04, 0x17
        /*00da*/ 	.short	(.L_35 - .L_34)
.L_34:
        /*00dc*/ 	.word	0x00000000
        /*00e0*/ 	.short	0x0000
        /*00e2*/ 	.short	0x0000
        /*00e4*/ 	.byte	0x00, 0xf4, 0x21, 0x00


	//----- nvinfo : EIATTR_SPARSE_MMA_MASK
	.align		4
.L_35:
        /*00e8*/ 	.byte	0x03, 0x50
        /*00ea*/ 	.short	0x0000


	//----- nvinfo : EIATTR_MAXREG_COUNT
	.align		4
        /*00ec*/ 	.byte	0x03, 0x1b
        /*00ee*/ 	.short	0x00ff


	//----- nvinfo : EIATTR_NUM_BARRIERS
	.align		4
        /*00f0*/ 	.byte	0x02, 0x4c
        /*00f2*/ 	.byte	0x01
	.zero		1


	//----- nvinfo : EIATTR_VRC_CTA_INIT_COUNT
	.align		4
        /*00f4*/ 	.byte	0x02, 0x4a
	.zero		1
	.zero		1


	//----- nvinfo : EIATTR_EXIT_INSTR_OFFSETS
	.align		4
        /*00f8*/ 	.byte	0x04, 0x1c
        /*00fa*/ 	.short	(.L_37 - .L_36)


	//   ....[0]....
.L_36:
        /*00fc*/ 	.word	0x00003690


	//   ....[1]....
        /*0100*/ 	.word	0x000036c0


	//----- nvinfo : EIATTR_REQNTID
	.align		4
.L_37:
        /*0104*/ 	.byte	0x04, 0x10
        /*0106*/ 	.short	(.L_39 - .L_38)
.L_38:
        /*0108*/ 	.word	0x00000080
        /*010c*/ 	.word	0x00000001
        /*0110*/ 	.word	0x00000001


	//----- nvinfo : EIATTR_CBANK_PARAM_SIZE
	.align		4
.L_39:
        /*0114*/ 	.byte	0x03, 0x19
        /*0116*/ 	.short	0x0050


	//----- nvinfo : EIATTR_PARAM_CBANK
	.align		4
        /*0118*/ 	.byte	0x04, 0x0a
        /*011a*/ 	.short	(.L_41 - .L_40)
	.align		4
.L_40:
        /*011c*/ 	.word	index@(.nv.constant0.matmul_kernel)
        /*0120*/ 	.short	0x0380
        /*0122*/ 	.short	0x0050


	//----- nvinfo : EIATTR_SW_WAR
	.align		4
.L_41:
        /*0124*/ 	.byte	0x04, 0x36
        /*0126*/ 	.short	(.L_43 - .L_42)
.L_42:
        /*0128*/ 	.word	0x00000008
.L_43:


//--------------------- .nv.compat                --------------------------
	.section	.nv.compat,"",@"SHT_CUDA_COMPAT_INFO"
	.align	4
        /*0000*/ 	.byte	0x02, 0x02, 0x01, 0x00, 0x02, 0x05, 0x05, 0x00, 0x02, 0x03, 0x00, 0x00, 0x02, 0x06, 0x01, 0x00


//--------------------- .nv.callgraph             --------------------------
	.section	.nv.callgraph,"",@"SHT_CUDA_CALLGRAPH"
	.align	4
	.sectionentsize	8
	.align		4
        /*0000*/ 	.word	0x00000000
	.align		4
        /*0004*/ 	.word	0xffffffff
	.align		4
        /*0008*/ 	.word	0x00000000
	.align		4
        /*000c*/ 	.word	0xfffffffe
	.align		4
        /*0010*/ 	.word	0x00000000
	.align		4
        /*0014*/ 	.word	0xfffffffd
	.align		4
        /*0018*/ 	.word	0x00000000
	.align		4
        /*001c*/ 	.word	0xfffffffc


//--------------------- .text.matmul_kernel       --------------------------
	.section	.text.matmul_kernel,"ax",@progbits
	.align	128
        .global         matmul_kernel
        .type           matmul_kernel,@function
        .size           matmul_kernel,(.L_x_4 - matmul_kernel)
        .other          matmul_kernel,@"STO_CUDA_ENTRY STV_DEFAULT"
matmul_kernel:
.text.matmul_kernel:
[----:B------:R-:W0:Y:S08]  /*0000*/  LDC R1, c[0x0][0x37c] ;  /* 0x0000df00ff017b82 */ /* 0x000e300000000800 */
[----:B------:R-:W1:Y:S01]  /*0010*/  LDC.64 R8, c[0x0][0x398] ;  /* 0x0000e600ff087b82 */ /* 0x000e620000000a00 */
[----:B------:R-:W2:Y:S01]  /*0020*/  S2R R5, SR_CTAID.X ;  /* 0x0000000000057919 */ /* 0x000ea20000002500 */
[----:B------:R-:W3:Y:S01]  /*0030*/  LDCU UR4, c[0x0][0x3a0] ;  /* 0x00007400ff0477ac */ /* 0x000ee20008000800 */
[----:B------:R-:W4:Y:S01]  /*0040*/  S2R R71, SR_TID.X ;  /* 0x0000000000477919 */ /* 0x000f220000002100 */
[----:B------:R-:W-:Y:S01]  /*0050*/  UMOV UR5, 0x400 ;  /* 0x0000040000057882 */ /* 0x000fe20000000000 */
[----:B------:R-:W0:Y:S03]  /*0060*/  LDCU.64 UR8, c[0x0][0x358] ;  /* 0x00006b00ff0877ac */ /* 0x000e260008000a00 */
[----:B------:R-:W5:Y:S01]  /*0070*/  S2UR UR6, SR_CgaCtaId ;  /* 0x00000000000679c3 */ /* 0x000f620000008800 */
[----:B------:R-:W0:Y:S01]  /*0080*/  LDCU UR7, c[0x0][0x3a0] ;  /* 0x00007400ff0777ac */ /* 0x000e220008000800 */
[----:B---3--:R-:W-:Y:S01]  /*0090*/  UIADD3 UR4, UPT, UPT, UR4, 0xf, URZ ;  /* 0x0000000f04047890 */ /* 0x008fe2000fffe0ff */
[----:B-1----:R-:W-:-:S03]  /*00a0*/  VIADD R0, R9, 0x7f ;  /* 0x0000007f09007836 */ /* 0x002fc60000000000 */
[----:B------:R-:W-:Y:S02]  /*00b0*/  UISETP.GT.AND UP0, UPT, UR4, 0xf, UPT ;  /* 0x0000000f0400788c */ /* 0x000fe4000bf04270 */
[----:B------:R-:W-:Y:S01]  /*00c0*/  SHF.R.S32.HI R3, RZ, 0x1f, R0 ;  /* 0x0000001fff037819 */ /* 0x000fe20000011400 */
[----:B-----5:R-:W-:-:S03]  /*00d0*/  ULEA UR5, UR6, UR5, 0x18 ;  /* 0x0000000506057291 */ /* 0x020fc6000f8ec0ff */
[----:B------:R-:W-:Y:S02]  /*00e0*/  LEA.HI R3, R3, R0, RZ, 0x7 ;  /* 0x0000000003037211 */ /* 0x000fe400078f38ff */
[----:B--2---:R-:W-:Y:S02]  /*00f0*/  IABS R10, R5 ;  /* 0x00000005000a7213 */ /* 0x004fe40000000000 */
[----:B------:R-:W-:Y:S02]  /*0100*/  SHF.R.S32.HI R3, RZ, 0x7, R3 ;  /* 0x00000007ff037819 */ /* 0x000fe40000011403 */
[----:B----4-:R-:W-:Y:S02]  /*0110*/  SHF.R.U32.HI R69, RZ, 0x5, R71 ;  /* 0x00000005ff457819 */ /* 0x010fe40000011647 */
[----:B------:R-:W-:Y:S01]  /*0120*/  LOP3.LUT R68, R71, 0x60, RZ, 0xc0, !PT ;  /* 0x0000006047447812 */ /* 0x000fe200078ec0ff */
[----:B------:R-:W-:Y:S01]  /*0130*/  IMAD.SHL.U32 R4, R3, 0x8, RZ ;  /* 0x0000000803047824 */ /* 0x000fe200078e00ff */
[----:B------:R-:W-:-:S04]  /*0140*/  SGXT.U32 R69, R69, 0x2 ;  /* 0x000000024545781a */ /* 0x000fc80000000000 */
[-C--:B------:R-:W-:Y:S02]  /*0150*/  IABS R7, R4.reuse ;  /* 0x0000000400077213 */ /* 0x080fe40000000000 */
[----:B------:R-:W-:Y:S02]  /*0160*/  IABS R12, R4 ;  /* 0x00000004000c7213 */ /* 0x000fe40000000000 */
[----:B------:R-:W1:Y:S01]  /*0170*/  I2F.RP R0, R7 ;  /* 0x0000000700007306 */ /* 0x000e620000209400 */
[C---:B------:R-:W-:Y:S02]  /*0180*/  LOP3.LUT R19, R69.reuse, 0x4, RZ, 0xfc, !PT ;  /* 0x0000000445137812 */ /* 0x040fe400078efcff */
[C---:B------:R-:W-:Y:S02]  /*0190*/  LOP3.LUT R18, R69.reuse, 0x8, RZ, 0xfc, !PT ;  /* 0x0000000845127812 */ /* 0x040fe400078efcff */
[----:B------:R-:W-:-:S03]  /*01a0*/  LOP3.LUT R17, R69, 0xc, RZ, 0xfc, !PT ;  /* 0x0000000c45117812 */ /* 0x000fc600078efcff */
[----:B-1----:R-:W1:Y:S02]  /*01b0*/  MUFU.RCP R0, R0 ;  /* 0x0000000000007308 */ /* 0x002e640000001000 */
[----:B-1----:R-:W-:Y:S02]  /*01c0*/  VIADD R2, R0, 0xffffffe ;  /* 0x0ffffffe00027836 */ /* 0x002fe40000000000 */
[----:B------:R-:W-:-:S04]  /*01d0*/  IMAD.MOV R0, RZ, RZ, -R12 ;  /* 0x000000ffff007224 */ /* 0x000fc800078e0a0c */
[----:B------:R1:W2:Y:S02]  /*01e0*/  F2I.FTZ.U32.TRUNC.NTZ R3, R2 ;  /* 0x0000000200037305 */ /* 0x0002a4000021f000 */
[----:B-1----:R-:W-:Y:S02]  /*01f0*/  IMAD.MOV.U32 R2, RZ, RZ, RZ ;  /* 0x000000ffff027224 */ /* 0x002fe400078e00ff */
[----:B--2---:R-:W-:-:S04]  /*0200*/  IMAD.MOV R6, RZ, RZ, -R3 ;  /* 0x000000ffff067224 */ /* 0x004fc800078e0a03 */
[----:B------:R-:W-:Y:S02]  /*0210*/  IMAD R11, R6, R7, RZ ;  /* 0x00000007060b7224 */ /* 0x000fe400078e02ff */
[----:B------:R-:W-:Y:S02]  /*0220*/  IMAD.MOV.U32 R6, RZ, RZ, R10 ;  /* 0x000000ffff067224 */ /* 0x000fe400078e000a */
[----:B------:R-:W-:-:S06]  /*0230*/  IMAD.HI.U32 R3, R3, R11, R2 ;  /* 0x0000000b03037227 */ /* 0x000fcc00078e0002 */
[----:B------:R-:W-:-:S04]  /*0240*/  IMAD.HI.U32 R3, R3, R6, RZ ;  /* 0x0000000603037227 */ /* 0x000fc800078e00ff */
[----:B------:R-:W-:-:S05]  /*0250*/  IMAD R0, R3, R0, R6 ;  /* 0x0000000003007224 */ /* 0x000fca00078e0206 */
[----:B------:R-:W-:-:S13]  /*0260*/  ISETP.GT.U32.AND P1, PT, R7, R0, PT ;  /* 0x000000000700720c */ /* 0x000fda0003f24070 */
[----:B------:R-:W-:Y:S02]  /*0270*/  @!P1 IMAD.IADD R0, R0, 0x1, -R7 ;  /* 0x0000000100009824 */ /* 0x000fe400078e0a07 */
[----:B------:R-:W-:Y:S01]  /*0280*/  @!P1 VIADD R3, R3, 0x1 ;  /* 0x0000000103039836 */ /* 0x000fe20000000000 */
[----:B------:R-:W-:Y:S02]  /*0290*/  ISETP.NE.AND P1, PT, R4, RZ, PT ;  /* 0x000000ff0400720c */ /* 0x000fe40003f25270 */
[----:B------:R-:W-:Y:S02]  /*02a0*/  ISETP.GE.U32.AND P0, PT, R0, R7, PT ;  /* 0x000000070000720c */ /* 0x000fe40003f06070 */
[----:B------:R-:W-:-:S04]  /*02b0*/  LOP3.LUT R0, R5, R4, RZ, 0x3c, !PT ;  /* 0x0000000405007212 */ /* 0x000fc800078e3cff */
[----:B------:R-:W-:Y:S01]  /*02c0*/  ISETP.GE.AND P2, PT, R0, RZ, PT ;  /* 0x000000ff0000720c */ /* 0x000fe20003f46270 */
[----:B------:R-:W-:-:S06]  /*02d0*/  VIADD R0, R8, 0x1f ;  /* 0x0000001f08007836 */ /* 0x000fcc0000000000 */
[----:B------:R-:W-:-:S04]  /*02e0*/  @P0 VIADD R3, R3, 0x1 ;  /* 0x0000000103030836 */ /* 0x000fc80000000000 */
[----:B------:R-:W-:Y:S01]  /*02f0*/  IMAD.MOV.U32 R2, RZ, RZ, R3 ;  /* 0x000000ffff027224 */ /* 0x000fe200078e0003 */
[----:B------:R-:W-:-:S03]  /*0300*/  SHF.R.S32.HI R3, RZ, 0x1f, R0 ;  /* 0x0000001fff037819 */ /* 0x000fc60000011400 */
[----:B------:R-:W-:Y:S01]  /*0310*/  @!P2 IMAD.MOV R2, RZ, RZ, -R2 ;  /* 0x000000ffff02a224 */ /* 0x000fe200078e0a02 */
[----:B------:R-:W-:Y:S02]  /*0320*/  @!P1 LOP3.LUT R2, RZ, R4, RZ, 0x33, !PT ;  /* 0x00000004ff029212 */ /* 0x000fe400078e33ff */
[----:B------:R-:W-:-:S03]  /*0330*/  LEA.HI R3, R3, R0, RZ, 0x5 ;  /* 0x0000000003037211 */ /* 0x000fc600078f28ff */
[----:B------:R-:W-:Y:S02]  /*0340*/  IMAD.SHL.U32 R6, R2, 0x8, RZ ;  /* 0x0000000802067824 */ /* 0x000fe400078e00ff */
[----:B------:R-:W-:-:S03]  /*0350*/  IMAD.MOV R2, RZ, RZ, -R2 ;  /* 0x000000ffff027224 */ /* 0x000fc600078e0a02 */
[----:B------:R-:W-:Y:S01]  /*0360*/  LEA.HI.SX32 R3, R3, -R6, 0x1b ;  /* 0x8000000603037211 */ /* 0x000fe200078fdaff */
[----:B------:R-:W-:-:S03]  /*0370*/  IMAD R4, R4, R2, R5 ;  /* 0x0000000204047224 */ /* 0x000fc600078e0205 */
[----:B------:R-:W-:Y:S02]  /*0380*/  VIMNMX R13, PT, PT, R3, 0x8, PT ;  /* 0x00000008030d7848 */ /* 0x000fe40003fe0100 */
[----:B------:R-:W-:Y:S02]  /*0390*/  IABS R11, R4 ;  /* 0x00000004000b7213 */ /* 0x000fe40000000000 */
[----:B------:R-:W-:-:S04]  /*03a0*/  IABS R7, R13 ;  /* 0x0000000d00077213 */ /* 0x000fc80000000000 */
[----:B------:R-:W1:Y:S08]  /*03b0*/  I2F.RP R0, R7 ;  /* 0x0000000700007306 */ /* 0x000e700000209400 */
[----:B-1----:R-:W1:Y:S02]  /*03c0*/  MUFU.RCP R0, R0 ;  /* 0x0000000000007308 */ /* 0x002e640000001000 */
[----:B-1----:R-:W-:-:S06]  /*03d0*/  VIADD R3, R0, 0xffffffe ;  /* 0x0ffffffe00037836 */ /* 0x002fcc0000000000 */
[----:B------:R-:W1:Y:S02]  /*03e0*/  F2I.FTZ.U32.TRUNC.NTZ R3, R3 ;  /* 0x0000000300037305 */ /* 0x000e64000021f000 */
[----:B-1----:R-:W-:-:S04]  /*03f0*/  IMAD.MOV R10, RZ, RZ, -R3 ;  /* 0x000000ffff0a7224 */ /* 0x002fc800078e0a03 */
[----:B------:R-:W-:Y:S01]  /*0400*/  IMAD.MOV.U32 R2, RZ, RZ, R10 ;  /* 0x000000ffff027224 */ /* 0x000fe200078e000a */
[----:B------:R-:W-:-:S03]  /*0410*/  IABS R10, R13 ;  /* 0x0000000d000a7213 */ /* 0x000fc60000000000 */
[----:B------:R-:W-:Y:S02]  /*0420*/  IMAD R5, R2, R7, RZ ;  /* 0x0000000702057224 */ /* 0x000fe400078e02ff */
[----:B------:R-:W-:Y:S02]  /*0430*/  IMAD.MOV.U32 R2, RZ, RZ, RZ ;  /* 0x000000ffff027224 */ /* 0x000fe400078e00ff */
[----:B------:R-:W-:Y:S02]  /*0440*/  IMAD.MOV R0, RZ, RZ, -R10 ;  /* 0x000000ffff007224 */ /* 0x000fe400078e0a0a */
[----:B------:R-:W-:Y:S01]  /*0450*/  IMAD.HI.U32 R2, R3, R5, R2 ;  /* 0x0000000503027227 */ /* 0x000fe200078e0002 */
[----:B------:R-:W-:-:S05]  /*0460*/  LOP3.LUT R3, R71, 0x1f, RZ, 0xc0, !PT ;  /* 0x0000001f47037812 */ /* 0x000fca00078ec0ff */
        /* <DEDUP_REMOVED lines=8> */
[----:B------:R-:W-:-:S07]  /*04f0*/  ISETP.GE.AND P2, PT, R0, RZ, PT ;  /* 0x000000ff0000720c */ /* 0x000fce0003f46270 */
[----:B------:R-:W-:-:S06]  /*0500*/  @P0 VIADD R2, R2, 0x1 ;  /* 0x0000000102020836 */ /* 0x000fcc0000000000 */
[----:B------:R-:W-:Y:S01]  /*0510*/  @!P2 IMAD.MOV R2, RZ, RZ, -R2 ;  /* 0x000000ffff02a224 */ /* 0x000fe200078e0a02 */
[----:B------:R-:W-:-:S05]  /*0520*/  @!P1 LOP3.LUT R2, RZ, R13, RZ, 0x33, !PT ;  /* 0x0000000dff029212 */ /* 0x000fca00078e33ff */
[----:B------:R-:W-:Y:S02]  /*0530*/  IMAD.MOV R0, RZ, RZ, -R2 ;  /* 0x000000ffff007224 */ /* 0x000fe400078e0a02 */
[----:B------:R-:W-:Y:S02]  /*0540*/  IMAD.SHL.U32 R16, R2, 0x80, RZ ;  /* 0x0000008002107824 */ /* 0x000fe400078e00ff */
[----:B------:R-:W-:-:S04]  /*0550*/  IMAD R0, R13, R0, R4 ;  /* 0x000000000d007224 */ /* 0x000fc800078e0204 */
[----:B------:R-:W-:-:S04]  /*0560*/  IMAD.IADD R0, R6, 0x1, R0 ;  /* 0x0000000106007824 */ /* 0x000fc800078e0200 */
[----:B------:R-:W-:Y:S01]  /*0570*/  IMAD R70, R0, 0x20, R3 ;  /* 0x0000002000467824 */ /* 0x000fe200078e0203 */
[----:B0-----:R-:W-:Y:S06]  /*0580*/  BRA.U UP0, `(.L_x_0) ;  /* 0x0000000100307547 */ /* 0x001fec000b800000 */
[C---:B------:R-:W-:Y:S01]  /*0590*/  IMAD.SHL.U32 R15, R71.reuse, 0x40, RZ ;  /* 0x00000040470f7824 */ /* 0x040fe200078e00ff */
[C---:B------:R-:W-:Y:S01]  /*05a0*/  LOP3.LUT R14, R71.reuse, 0x10, RZ, 0xc0, !PT ;  /* 0x00000010470e7812 */ /* 0x040fe200078ec0ff */
[----:B------:R-:W-:Y:S01]  /*05b0*/  IMAD.SHL.U32 R13, R71, 0x8, RZ ;  /* 0x00000008470d7824 */ /* 0x000fe200078e00ff */
[----:B------:R-:W-:Y:S02]  /*05c0*/  CS2R R24, SRZ ;  /* 0x0000000000187805 */ /* 0x000fe4000001ff00 */
[----:B------:R-:W-:Y:S02]  /*05d0*/  CS2R R8, SRZ ;  /* 0x0000000000087805 */ /* 0x000fe4000001ff00 */
[----:B------:R-:W-:Y:S02]  /*05e0*/  CS2R R36, SRZ ;  /* 0x0000000000247805 */ /* 0x000fe4000001ff00 */
[----:B------:R-:W-:Y:S02]  /*05f0*/  CS2R R6, SRZ ;  /* 0x0000000000067805 */ /* 0x000fe4000001ff00 */
[----:B------:R-:W-:-:S02]  /*0600*/  CS2R R22, SRZ ;  /* 0x0000000000167805 */ /* 0x000fc4000001ff00 */
[----:B------:R-:W-:Y:S02]  /*0610*/  CS2R R4, SRZ ;  /* 0x0000000000047805 */ /* 0x000fe4000001ff00 */
[----:B------:R-:W-:Y:S02]  /*0620*/  CS2R R38, SRZ ;  /* 0x0000000000267805 */ /* 0x000fe4000001ff00 */
[----:B------:R-:W-:Y:S01]  /*0630*/  CS2R R2, SRZ ;  /* 0x0000000000027805 */ /* 0x000fe2000001ff00 */
[----:B------:R-:W-:Y:S06]  /*0640*/  BRA `(.L_x_1) ;  /* 0x0000002000287947 */ /* 0x000fec0003800000 */
.L_x_0:
[----:B------:R-:W-:Y:S01]  /*0650*/  IABS R25, R8 ;  /* 0x0000000800197213 */ /* 0x000fe20000000000 */
[C---:B------:R-:W-:Y:S01]  /*0660*/  IMAD.SHL.U32 R15, R71.reuse, 0x40, RZ ;  /* 0x00000040470f7824 */ /* 0x040fe200078e00ff */
[----:B------:R-:W-:Y:S01]  /*0670*/  IABS R0, R9 ;  /* 0x0000000900007213 */ /* 0x000fe20000000000 */
[C---:B------:R-:W-:Y:S01]  /*0680*/  IMAD.SHL.U32 R13, R71.reuse, 0x8, RZ ;  /* 0x00000008470d7824 */ /* 0x040fe200078e00ff */
[----:B------:R-:W0:Y:S01]  /*0690*/  I2F.RP R7, R25 ;  /* 0x0000001900077306 */ /* 0x000e220000209400 */
[----:B------:R-:W-:Y:S01]  /*06a0*/  IABS R56, R70 ;  /* 0x0000004600387213 */ /* 0x000fe20000000000 */
[----:B------:R-:W1:Y:S01]  /*06b0*/  LDC R102, c[0x0][0x3a8] ;  /* 0x0000ea00ff667b82 */ /* 0x000e620000000800 */
[C---:B------:R-:W-:Y:S01]  /*06c0*/  LEA.HI R20, R71.reuse, R16, RZ, 0x1c ;  /* 0x0000001047147211 */ /* 0x040fe200078fe0ff */
[----:B------:R-:W2:Y:S01]  /*06d0*/  LDCU UR10, c[0x0][0x3b0] ;  /* 0x00007600ff0a77ac */ /* 0x000ea20008000800 */
[C---:B------:R-:W-:Y:S02]  /*06e0*/  LOP3.LUT R14, R71.reuse, 0x10, RZ, 0xc0, !PT ;  /* 0x00000010470e7812 */ /* 0x040fe400078ec0ff */
[----:B------:R-:W-:Y:S01]  /*06f0*/  ISETP.NE.AND P2, PT, R8, RZ, PT ;  /* 0x000000ff0800720c */ /* 0x000fe20003f45270 */
[----:B------:R-:W3:Y:S01]  /*0700*/  I2F.RP R6, R0 ;  /* 0x0000000000067306 */ /* 0x000ee20000209400 */
[----:B------:R-:W4:Y:S01]  /*0710*/  LDCU.128 UR12, c[0x0][0x380] ;  /* 0x00007000ff0c77ac */ /* 0x000f220008000c00 */
[----:B------:R-:W5:Y:S01]  /*0720*/  LDC R104, c[0x0][0x3ac] ;  /* 0x0000eb00ff687b82 */ /* 0x000f620000000800 */
[----:B------:R-:W-:Y:S01]  /*0730*/  LOP3.LUT R73, R71, 0xf, RZ, 0xc0, !PT ;  /* 0x0000000f47497812 */ /* 0x000fe200078ec0ff */
[----:B------:R-:W-:-:S04]  /*0740*/  USHF.R.S32.HI UR6, URZ, 0x1f, UR4 ;  /* 0x0000001fff067899 */ /* 0x000fc80008011404 */
[----:B0-----:R-:W0:Y:S01]  /*0750*/  MUFU.RCP R7, R7 ;  /* 0x0000000700077308 */ /* 0x001e220000001000 */
[----:B------:R-:W-:-:S04]  /*0760*/  ULEA.HI UR6, UR6, UR4, URZ, 0x4 ;  /* 0x0000000406067291 */ /* 0x000fc8000f8f20ff */
[----:B------:R-:W-:-:S03]  /*0770*/  USHF.R.S32.HI UR6, URZ, 0x4, UR6 ;  /* 0x00000004ff067899 */ /* 0x000fc60008011406 */
[----:B---3--:R-:W3:Y:S01]  /*0780*/  MUFU.RCP R6, R6 ;  /* 0x0000000600067308 */ /* 0x008ee20000001000 */
[----:B-1----:R-:W-:Y:S02]  /*0790*/  IMAD R72, R69, R102, RZ ;  /* 0x0000006645487224 */ /* 0x002fe400078e02ff */
[----:B0-----:R-:W-:Y:S02]  /*07a0*/  VIADD R2, R7, 0xffffffe ;  /* 0x0ffffffe07027836 */ /* 0x001fe40000000000 */
[----:B-----5:R-:W-:-:S03]  /*07b0*/  IMAD.SHL.U32 R103, R104, 0x10, RZ ;  /* 0x0000001068677824 */ /* 0x020fc600078e00ff */
[----:B------:R0:W1:Y:S01]  /*07c0*/  F2I.FTZ.U32.TRUNC.NTZ R3, R2 ;  /* 0x0000000200037305 */ /* 0x000062000021f000 */
[----:B------:R-:W-:Y:S02]  /*07d0*/  IMAD R104, R73, R104, RZ ;  /* 0x0000006849687224 */ /* 0x000fe400078e02ff */
[----:B---3--:R-:W-:-:S05]  /*07e0*/  VIADD R4, R6, 0xffffffe ;  /* 0x0ffffffe06047836 */ /* 0x008fca0000000000 */
[----:B------:R3:W5:Y:S01]  /*07f0*/  F2I.FTZ.U32.TRUNC.NTZ R5, R4 ;  /* 0x0000000400057305 */ /* 0x000762000021f000 */
[----:B0-----:R-:W-:Y:S02]  /*0800*/  IMAD.MOV.U32 R2, RZ, RZ, RZ ;  /* 0x000000ffff027224 */ /* 0x001fe400078e00ff */
[----:B-1----:R-:W-:Y:S02]  /*0810*/  IMAD.MOV R10, RZ, RZ, -R3 ;  /* 0x000000ffff0a7224 */ /* 0x002fe400078e0a03 */
[----:B---3--:R-:W-:Y:S02]  /*0820*/  IMAD.MOV.U32 R4, RZ, RZ, RZ ;  /* 0x000000ffff047224 */ /* 0x008fe400078e00ff */
[----:B------:R-:W-:Y:S01]  /*0830*/  IMAD R11, R10, R25, RZ ;  /* 0x000000190a0b7224 */ /* 0x000fe200078e02ff */
[----:B------:R-:W-:-:S03]  /*0840*/  SHF.R.U32.HI R10, RZ, 0x4, R71 ;  /* 0x00000004ff0a7819 */ /* 0x000fc60000011647 */
[----:B------:R-:W-:Y:S01]  /*0850*/  IMAD.HI.U32 R3, R3, R11, R2 ;  /* 0x0000000b03037227 */ /* 0x000fe200078e0002 */
[----:B------:R-:W-:-:S03]  /*0860*/  LOP3.LUT R11, R13, 0x30, RZ, 0xc0, !PT ;  /* 0x000000300d0b7812 */ /* 0x000fc600078ec0ff */
[----:B-----5:R-:W-:Y:S02]  /*0870*/  IMAD.MOV R7, RZ, RZ, -R5 ;  /* 0x000000ffff077224 */ /* 0x020fe400078e0a05 */
[----:B------:R-:W-:-:S04]  /*0880*/  IMAD.HI.U32 R3, R3, R56, RZ ;  /* 0x0000003803037227 */ /* 0x000fc800078e00ff */
[----:B------:R-:W-:Y:S01]  /*0890*/  IMAD.MOV R6, RZ, RZ, -R3 ;  /* 0x000000ffff067224 */ /* 0x000fe200078e0a03 */
[----:B------:R-:W-:Y:S01]  /*08a0*/  SGXT.U32 R3, R10, 0x3 ;  /* 0x000000030a03781a */ /* 0x000fe20000000000 */
[----:B------:R-:W-:Y:S02]  /*08b0*/  IMAD R7, R7, R0, RZ ;  /* 0x0000000007077224 */ /* 0x000fe400078e02ff */
[----:B------:R-:W-:Y:S01]  /*08c0*/  VIADD R2, R20, 0x78 ;  /* 0x0000007814027836 */ /* 0x000fe20000000000 */
[----:B------:R-:W-:Y:S01]  /*08d0*/  LOP3.LUT R22, R16, R3, RZ, 0xfc, !PT ;  /* 0x0000000310167212 */ /* 0x000fe200078efcff */
[----:B------:R-:W-:Y:S01]  /*08e0*/  IMAD.HI.U32 R4, R5, R7, R4 ;  /* 0x0000000705047227 */ /* 0x000fe200078e0004 */
[----:B------:R-:W-:Y:S02]  /*08f0*/  LOP3.LUT R7, R15, 0x1c0, RZ, 0xc0, !PT ;  /* 0x000001c00f077812 */ /* 0x000fe400078ec0ff */
[----:B------:R-:W-:Y:S01]  /*0900*/  LOP3.LUT R24, R22, 0x70, RZ, 0xfc, !PT ;  /* 0x0000007016187812 */ /* 0x000fe200078efcff */
[----:B------:R-:W-:Y:S01]  /*0910*/  IMAD R56, R25, R6, R56 ;  /* 0x0000000619387224 */ /* 0x000fe200078e0238 */
[----:B------:R-:W-:Y:S01]  /*0920*/  ISETP.GE.AND P6, PT, R2, RZ, PT ;  /* 0x000000ff0200720c */ /* 0x000fe20003fc6270 */
[----:B------:R-:W-:Y:S01]  /*0930*/  IMAD R7, R14, 0x20, R7 ;  /* 0x000000200e077824 */ /* 0x000fe200078e0207 */
[----:B------:R-:W-:Y:S01]  /*0940*/  IABS R23, R24 ;  /* 0x0000001800177213 */ /* 0x000fe20000000000 */
[C---:B------:R-:W-:Y:S01]  /*0950*/  IMAD.SHL.U32 R5, R71.reuse, 0x20, RZ ;  /* 0x0000002047057824 */ /* 0x040fe200078e00ff */
[----:B------:R-:W-:Y:S01]  /*0960*/  IABS R21, R2 ;  /* 0x0000000200157213 */ /* 0x000fe20000000000 */
[----:B------:R-:W-:Y:S01]  /*0970*/  IMAD.SHL.U32 R2, R71, 0x2, RZ ;  /* 0x0000000247027824 */ /* 0x000fe200078e00ff */
[----:B------:R-:W-:Y:S01]  /*0980*/  ISETP.GT.U32.AND P0, PT, R25, R56, PT ;  /* 0x000000381900720c */ /* 0x000fe20003f04070 */
[----:B------:R-:W-:Y:S01]  /*0990*/  IMAD.HI.U32 R6, R4, R23, RZ ;  /* 0x0000001704067227 */ /* 0x000fe200078e00ff */
[----:B------:R-:W-:-:S02]  /*09a0*/  LOP3.LUT R10, R5, 0x60, RZ, 0xc0, !PT ;  /* 0x00000060050a7812 */ /* 0x000fc400078ec0ff */
[----:B------:R-:W-:Y:S01]  /*09b0*/  LOP3.LUT R12, R11, 0x10, R2, 0x78, !PT ;  /* 0x000000100b0c7812 */ /* 0x000fe200078e7802 */
[----:B------:R-:W-:Y:S01]  /*09c0*/  IMAD.MOV R6, RZ, RZ, -R6 ;  /* 0x000000ffff067224 */ /* 0x000fe200078e0a06 */
[----:B------:R-:W-:Y:S01]  /*09d0*/  LOP3.LUT R26, R22, 0x60, RZ, 0xfc, !PT ;  /* 0x00000060161a7812 */ /* 0x000fe200078efcff */
[----:B------:R-:W-:Y:S01]  /*09e0*/  IMAD.HI.U32 R3, R4, R21, RZ ;  /* 0x0000001504037227 */ /* 0x000fe200078e00ff */
[----:B------:R-:W-:Y:S02]  /*09f0*/  ISETP.GE.AND P5, PT, R24, RZ, PT ;  /* 0x000000ff1800720c */ /* 0x000fe40003fa6270 */
[C---:B------:R-:W-:Y:S01]  /*0a00*/  LOP3.LUT R24, R22.reuse, 0x48, RZ, 0xfc, !PT ;  /* 0x0000004816187812 */ /* 0x040fe200078efcff */
[----:B------:R-:W-:Y:S01]  /*0a10*/  IMAD.IADD R12, R7, 0x1, R12 ;  /* 0x00000001070c7824 */ /* 0x000fe200078e020c */
[----:B------:R-:W-:Y:S01]  /*0a20*/  LOP3.LUT R28, R22, 0x28, RZ, 0xfc, !PT ;  /* 0x00000028161c7812 */ /* 0x000fe200078efcff */
[----:B------:R-:W-:Y:S01]  /*0a30*/  IMAD R7, R0, R6, R23 ;  /* 0x0000000600077224 */ /* 0x000fe200078e0217 */
[----:B------:R-:W-:Y:S01]  /*0a40*/  IABS R23, R26 ;  /* 0x0000001a00177213 */ /* 0x000fe20000000000 */
[----:B------:R-:W-:Y:S01]  /*0a50*/  IMAD.MOV R5, RZ, RZ, -R3 ;  /* 0x000000ffff057224 */ /* 0x000fe200078e0a03 */
[----:B------:R-:W-:Y:S01]  /*0a60*/  LEA R3, R14, UR5, 0x6 ;  /* 0x000000050e037c11 */ /* 0x000fe2000f8e30ff */
[----:B------:R-:W-:Y:S01]  /*0a70*/  @!P0 IMAD.IADD R56, R56, 0x1, -R25 ;  /* 0x0000000138388824 */ /* 0x000fe200078e0a19 */
[C---:B------:R-:W-:Y:S01]  /*0a80*/  ISETP.GT.U32.AND P4, PT, R0.reuse, R7, PT ;  /* 0x000000070000720c */ /* 0x040fe20003f84070 */
[----:B------:R-:W-:Y:S01]  /*0a90*/  IMAD R5, R0, R5, R21 ;  /* 0x0000000500057224 */ /* 0x000fe200078e0215 */
[----:B------:R-:W-:Y:S01]  /*0aa0*/  LOP3.LUT R21, R22, 0x68, RZ, 0xfc, !PT ;  /* 0x0000006816157812 */ /* 0x000fe200078efcff */
[----:B------:R-:W-:Y:S01]  /*0ab0*/  IMAD.IADD R3, R10, 0x1, R3 ;  /* 0x000000010a037824 */ /* 0x000fe200078e0203 */
[----:B------:R-:W-:Y:S01]  /*0ac0*/  ISETP.GT.U32.AND P1, PT, R25, R56, PT ;  /* 0x000000381900720c */ /* 0x000fe20003f24070 */
[----:B------:R-:W-:Y:S01]  /*0ad0*/  IMAD.HI.U32 R10, R4, R23, RZ ;  /* 0x00000017040a7227 */ /* 0x000fe200078e00ff */
[----:B------:R-:W-:-:S02]  /*0ae0*/  ISETP.GT.U32.AND P0, PT, R0, R5, PT ;  /* 0x000000050000720c */ /* 0x000fc40003f04070 */
[----:B------:R-:W-:Y:S01]  /*0af0*/  IABS R11, R21 ;  /* 0x00000015000b7213 */ /* 0x000fe20000000000 */
[----:B------:R-:W-:Y:S01]  /*0b00*/  IMAD.MOV R10, RZ, RZ, -R10 ;  /* 0x000000ffff0a7224 */ /* 0x000fe200078e0a0a */
[----:B------:R-:W-:Y:S01]  /*0b10*/  IABS R29, R24 ;  /* 0x00000018001d7213 */ /* 0x000fe20000000000 */
[----:B------:R-:W-:Y:S01]  /*0b20*/  IMAD R3, R68, 0x8, R3 ;  /* 0x0000000844037824 */ /* 0x000fe200078e0203 */
[----:B------:R-:W-:Y:S01]  /*0b30*/  ISETP.GE.AND P3, PT, R21, RZ, PT ;  /* 0x000000ff1500720c */ /* 0x000fe20003f66270 */
[----:B------:R-:W-:Y:S01]  /*0b40*/  @!P4 IMAD.IADD R7, R7, 0x1, -R0 ;  /* 0x000000010707c824 */ /* 0x000fe200078e0a00 */
[----:B------:R-:W-:Y:S01]  /*0b50*/  LOP3.LUT R30, R22, 0x20, RZ, 0xfc, !PT ;  /* 0x00000020161e7812 */ /* 0x000fe200078efcff */
[----:B------:R-:W-:Y:S01]  /*0b60*/  IMAD.HI.U32 R6, R4, R11, RZ ;  /* 0x0000000b04067227 */ /* 0x000fe200078e00ff */
[----:B------:R-:W-:Y:S02]  /*0b70*/  IABS R37, R28 ;  /* 0x0000001c00257213 */ /* 0x000fe40000000000 */
[----:B------:R-:W-:Y:S01]  /*0b80*/  ISETP.GT.U32.AND P4, PT, R0, R7, PT ;  /* 0x000000070000720c */ /* 0x000fe20003f84070 */
[----:B------:R-:W-:Y:S01]  /*0b90*/  IMAD.MOV R6, RZ, RZ, -R6 ;  /* 0x000000ffff067224 */ /* 0x000fe200078e0a06 */
[----:B------:R-:W-:Y:S01]  /*0ba0*/  IABS R39, R30 ;  /* 0x0000001e00277213 */ /* 0x000fe20000000000 */
[----:B------:R-:W-:Y:S01]  /*0bb0*/  @!P0 IMAD.IADD R5, R5, 0x1, -R0 ;  /* 0x0000000105058824 */ /* 0x000fe200078e0a00 */
[----:B------:R-:W-:Y:S01]  /*0bc0*/  LOP3.LUT R32, R22, 0x18, RZ, 0xfc, !PT ;  /* 0x0000001816207812 */ /* 0x000fe200078efcff */
[----:B------:R-:W-:Y:S01]  /*0bd0*/  IMAD R11, R0, R6, R11 ;  /* 0x00000006000b7224 */ /* 0x000fe200078e020b */
[----:B------:R-:W-:Y:S01]  /*0be0*/  LOP3.LUT R6, R22, 0x58, RZ, 0xfc, !PT ;  /* 0x0000005816067812 */ /* 0x000fe200078efcff */
[----:B------:R-:W-:Y:S01]  /*0bf0*/  @!P1 IMAD.IADD R56, R56, 0x1, -R25 ;  /* 0x0000000138389824 */ /* 0x000fe200078e0a19 */
[----:B------:R-:W-:Y:S01]  /*0c00*/  ISETP.GE.AND P1, PT, R70, RZ, PT ;  /* 0x000000ff4600720c */ /* 0x000fe20003f26270 */
[C---:B------:R-:W-:Y:S01]  /*0c10*/  IMAD R23, R0.reuse, R10, R23 ;  /* 0x0000000a00177224 */ /* 0x040fe200078e0217 */
[----:B------:R-:W-:-:S02]  /*0c20*/  ISETP.GT.U32.AND P0, PT, R0, R5, PT ;  /* 0x000000050000720c */ /* 0x000fc40003f04070 */
[----:B------:R-:W-:Y:S01]  /*0c30*/  IABS R25, R6 ;  /* 0x0000000600197213 */ /* 0x000fe20000000000 */
[----:B------:R-:W-:Y:S01]  /*0c40*/  @!P4 IMAD.IADD R7, R7, 0x1, -R0 ;  /* 0x000000010707c824 */ /* 0x000fe200078e0a00 */
[C---:B------:R-:W-:Y:S02]  /*0c50*/  ISETP.GT.U32.AND P4, PT, R0.reuse, R11, PT ;  /* 0x0000000b0000720c */ /* 0x040fe40003f84070 */
[----:B------:R-:W-:Y:S01]  /*0c60*/  IABS R47, R22 ;  /* 0x00000016002f7213 */ /* 0x000fe20000000000 */
[----:B------:R-:W-:Y:S01]  /*0c70*/  @!P5 IMAD.MOV R7, RZ, RZ, -R7 ;  /* 0x000000ffff07d224 */ /* 0x000fe200078e0a07 */
[----:B------:R-:W-:Y:S02]  /*0c80*/  ISETP.GT.U32.AND P5, PT, R0, R23, PT ;  /* 0x000000170000720c */ /* 0x000fe40003fa4070 */
[----:B------:R-:W-:Y:S01]  /*0c90*/  IABS R41, R32 ;  /* 0x0000002000297213 */ /* 0x000fe20000000000 */
[----:B------:R-:W-:Y:S01]  /*0ca0*/  @!P1 IMAD.MOV R56, RZ, RZ, -R56 ;  /* 0x000000ffff389224 */ /* 0x000fe200078e0a38 */
[----:B------:R-:W-:Y:S01]  /*0cb0*/  @!P2 LOP3.LUT R56, RZ, R8, RZ, 0x33, !PT ;  /* 0x00000008ff38a212 */ /* 0x000fe200078e33ff */
[--C-:B------:R-:W-:Y:S01]  /*0cc0*/  @!P0 IMAD.IADD R5, R5, 0x1, -R0.reuse ;  /* 0x0000000105058824 */ /* 0x100fe200078e0a00 */
[----:B------:R-:W-:Y:S01]  /*0cd0*/  ISETP.GE.AND P2, PT, R6, RZ, PT ;  /* 0x000000ff0600720c */ /* 0x000fe20003f46270 */
[----:B------:R-:W-:Y:S01]  /*0ce0*/  VIADD R8, R20, 0x38 ;  /* 0x0000003814087836 */ /* 0x000fe20000000000 */
[----:B------:R-:W-:Y:S01]  /*0cf0*/  LOP3.LUT R6, R22, 0x50, RZ, 0xfc, !PT ;  /* 0x0000005016067812 */ /* 0x000fe200078efcff */
[--C-:B------:R-:W-:Y:S01]  /*0d00*/  @!P4 IMAD.IADD R11, R11, 0x1, -R0.reuse ;  /* 0x000000010b0bc824 */ /* 0x100fe200078e0a00 */
[----:B------:R-:W-:Y:S01]  /*0d10*/  ISETP.GE.AND P1, PT, R26, RZ, PT ;  /* 0x000000ff1a00720c */ /* 0x000fe20003f26270 */
[----:B------:R-:W-:Y:S01]  /*0d20*/  @!P6 IMAD.MOV R5, RZ, RZ, -R5 ;  /* 0x000000ffff05e224 */ /* 0x000fe200078e0a05 */
[----:B------:R-:W-:Y:S01]  /*0d30*/  ISETP.GE.AND P6, PT, R6, RZ, PT ;  /* 0x000000ff0600720c */ /* 0x000fe20003fc6270 */
[----:B------:R-:W-:Y:S01]  /*0d40*/  @!P5 IMAD.IADD R23, R23, 0x1, -R0 ;  /* 0x000000011717d824 */ /* 0x000fe200078e0a00 */
[----:B------:R-:W-:Y:S01]  /*0d50*/  IABS R27, R6 ;  /* 0x00000006001b7213 */ /* 0x000fe20000000000 */
[----:B------:R-:W-:Y:S01]  /*0d60*/  IMAD.HI.U32 R6, R4, R25, RZ ;  /* 0x0000001904067227 */ /* 0x000fe200078e00ff */
[----:B------:R-:W-:-:S02]  /*0d70*/  ISETP.GT.U32.AND P4, PT, R0, R11, PT ;  /* 0x0000000b0000720c */ /* 0x000fc40003f84070 */
[----:B------:R-:W-:Y:S01]  /*0d80*/  LOP3.LUT R26, R22, 0x40, RZ, 0xfc, !PT ;  /* 0x00000040161a7812 */ /* 0x000fe200078efcff */
[----:B------:R-:W-:Y:S01]  /*0d90*/  IMAD.MOV R6, RZ, RZ, -R6 ;  /* 0x000000ffff067224 */ /* 0x000fe200078e0a06 */
[----:B------:R-:W-:Y:S02]  /*0da0*/  ISETP.GE.AND P0, PT, R8, RZ, PT ;  /* 0x000000ff0800720c */ /* 0x000fe40003f06270 */
[----:B------:R-:W-:Y:S01]  /*0db0*/  IABS R31, R26 ;  /* 0x0000001a001f7213 */ /* 0x000fe20000000000 */
[----:B------:R-:W-:Y:S01]  /*0dc0*/  IMAD R25, R0, R6, R25 ;  /* 0x0000000600197224 */ /* 0x000fe200078e0219 */
[----:B------:R-:W-:Y:S01]  /*0dd0*/  IABS R33, R8 ;  /* 0x0000000800217213 */ /* 0x000fe20000000000 */
[----:B------:R-:W-:Y:S01]  /*0de0*/  IMAD.HI.U32 R6, R4, R27, RZ ;  /* 0x0000001b04067227 */ /* 0x000fe200078e00ff */
[----:B------:R-:W-:Y:S02]  /*0df0*/  LOP3.LUT R34, R22, 0x10, RZ, 0xfc, !PT ;  /* 0x0000001016227812 */ /* 0x000fe400078efcff */
[----:B------:R-:W-:Y:S01]  /*0e00*/  LOP3.LUT R106, R12, 0x20, RZ, 0x3c, !PT ;  /* 0x000000200c6a7812 */ /* 0x000fe200078e3cff */
[----:B------:R-:W-:Y:S01]  /*0e10*/  @!P4 IMAD.IADD R11, R11, 0x1, -R0 ;  /* 0x000000010b0bc824 */ /* 0x000fe200078e0a00 */
[----:B------:R-:W-:Y:S01]  /*0e20*/  ISETP.GT.U32.AND P4, PT, R0, R25, PT ;  /* 0x000000190000720c */ /* 0x000fe20003f84070 */
[----:B------:R-:W-:Y:S01]  /*0e30*/  IMAD.MOV R20, RZ, RZ, -R6 ;  /* 0x000000ffff147224 */ /* 0x000fe200078e0a06 */
[----:B------:R-:W-:Y:S01]  /*0e40*/  IABS R43, R34 ;  /* 0x00000022002b7213 */ /* 0x000fe20000000000 */
[----:B------:R-:W-:-:S04]  /*0e50*/  IMAD.HI.U32 R6, R4, R31, RZ ;  /* 0x0000001f04067227 */ /* 0x000fc800078e00ff */
[----:B------:R-:W-:Y:S01]  /*0e60*/  IMAD R27, R0, R20, R27 ;  /* 0x00000014001b7224 */ /* 0x000fe200078e021b */
[----:B------:R-:W-:Y:S01]  /*0e70*/  LOP3.LUT R20, R22, 0x30, RZ, 0xfc, !PT ;  /* 0x0000003016147812 */ /* 0x000fe200078efcff */
[----:B------:R-:W-:-:S03]  /*0e80*/  IMAD.HI.U32 R8, R4, R29, RZ ;  /* 0x0000001d04087227 */ /* 0x000fc600078e00ff */
[C---:B------:R-:W-:Y:S01]  /*0e90*/  ISETP.GT.U32.AND P5, PT, R0.reuse, R27, PT ;  /* 0x0000001b0000720c */ /* 0x040fe20003fa4070 */
[----:B------:R-:W-:Y:S01]  /*0ea0*/  @!P4 IMAD.IADD R25, R25, 0x1, -R0 ;  /* 0x000000011919c824 */ /* 0x000fe200078e0a00 */
[C---:B------:R-:W-:Y:S01]  /*0eb0*/  ISETP.GT.U32.AND P4, PT, R0.reuse, R23, PT ;  /* 0x000000170000720c */ /* 0x040fe20003f84070 */
[----:B------:R-:W-:Y:S02]  /*0ec0*/  IMAD.MOV R6, RZ, RZ, -R6 ;  /* 0x000000ffff067224 */ /* 0x000fe400078e0a06 */
[----:B------:R-:W-:Y:S02]  /*0ed0*/  IMAD.MOV R8, RZ, RZ, -R8 ;  /* 0x000000ffff087224 */ /* 0x000fe400078e0a08 */
[C---:B------:R-:W-:Y:S01]  /*0ee0*/  IMAD R31, R0.reuse, R6, R31 ;  /* 0x00000006001f7224 */ /* 0x040fe200078e021f */
[----:B------:R-:W-:Y:S01]  /*0ef0*/  IABS R6, R20 ;  /* 0x0000001400067213 */ /* 0x000fe20000000000 */
[----:B------:R-:W-:Y:S02]  /*0f00*/  IMAD R29, R0, R8, R29 ;  /* 0x00000008001d7224 */ /* 0x000fe400078e021d */
[----:B------:R-:W-:-:S02]  /*0f10*/  IMAD.MOV.U32 R21, RZ, RZ, R11 ;  /* 0x000000ffff157224 */ /* 0x000fc400078e000b */
[----:B------:R-:W-:Y:S02]  /*0f20*/  @!P5 IMAD.IADD R27, R27, 0x1, -R0 ;  /* 0x000000011b1bd824 */ /* 0x000fe400078e0a00 */
[----:B------:R-:W-:Y:S02]  /*0f30*/  IMAD.MOV.U32 R11, RZ, RZ, R6 ;  /* 0x000000ffff0b7224 */ /* 0x000fe400078e0006 */
[----:B------:R-:W-:Y:S01]  /*0f40*/  @!P4 IMAD.IADD R23, R23, 0x1, -R0 ;  /* 0x000000011717c824 */ /* 0x000fe200078e0a00 */
[----:B------:R-:W-:Y:S01]  /*0f50*/  ISETP.GT.U32.AND P5, PT, R0, R27, PT ;  /* 0x0000001b0000720c */ /* 0x000fe20003fa4070 */
[----:B------:R-:W-:Y:S01]  /*0f60*/  IMAD.HI.U32 R10, R4, R33, RZ ;  /* 0x00000021040a7227 */ /* 0x000fe200078e00ff */
[----:B------:R-:W-:-:S03]  /*0f70*/  ISETP.GT.U32.AND P4, PT, R0, R29, PT ;  /* 0x0000001d0000720c */ /* 0x000fc60003f84070 */
[----:B------:R-:W-:-:S04]  /*0f80*/  IMAD.HI.U32 R6, R4, R11, RZ ;  /* 0x0000000b04067227 */ /* 0x000fc800078e00ff */
[----:B------:R-:W-:Y:S02]  /*0f90*/  IMAD.MOV R10, RZ, RZ, -R10 ;  /* 0x000000ffff0a7224 */ /* 0x000fe400078e0a0a */
[----:B------:R-:W-:Y:S02]  /*0fa0*/  IMAD.MOV R6, RZ, RZ, -R6 ;  /* 0x000000ffff067224 */ /* 0x000fe400078e0a06 */
[C---:B------:R-:W-:Y:S02]  /*0fb0*/  IMAD R33, R0.reuse, R10, R33 ;  /* 0x0000000a00217224 */ /* 0x040fe400078e0221 */
[----:B------:R-:W-:Y:S01]  /*0fc0*/  @!P3 IMAD.MOV R21, RZ, RZ, -R21 ;  /* 0x000000ffff15b224 */ /* 0x000fe200078e0a15 */
[C---:B------:R-:W-:Y:S01]  /*0fd0*/  ISETP.GT.U32.AND P3, PT, R0.reuse, R25, PT ;  /* 0x000000190000720c */ /* 0x040fe20003f64070 */
[C---:B------:R-:W-:Y:S02]  /*0fe0*/  IMAD R11, R0.reuse, R6, R11 ;  /* 0x00000006000b7224 */ /* 0x040fe400078e020b */
[--C-:B------:R-:W-:Y:S01]  /*0ff0*/  @!P5 IMAD.IADD R27, R27, 0x1, -R0.reuse ;  /* 0x000000011b1bd824 */ /* 0x100fe200078e0a00 */
[C---:B------:R-:W-:Y:S01]  /*1000*/  ISETP.GT.U32.AND P5, PT, R0.reuse, R33, PT ;  /* 0x000000210000720c */ /* 0x040fe20003fa4070 */
[----:B------:R-:W-:Y:S01]  /*1010*/  @!P4 IMAD.IADD R29, R29, 0x1, -R0 ;  /* 0x000000011d1dc824 */ /* 0x000fe200078e0a00 */
[----:B------:R-:W-:Y:S01]  /*1020*/  ISETP.GT.U32.AND P4, PT, R0, R11, PT ;  /* 0x0000000b0000720c */ /* 0x000fe20003f84070 */
[----:B------:R-:W-:-:S04]  /*1030*/  IMAD.HI.U32 R8, R4, R37, RZ ;  /* 0x0000002504087227 */ /* 0x000fc800078e00ff */
[----:B------:R-:W-:-:S04]  /*1040*/  IMAD.HI.U32 R10, R4, R39, RZ ;  /* 0x00000027040a7227 */ /* 0x000fc800078e00ff */
[--C-:B------:R-:W-:Y:S01]  /*1050*/  @!P3 IMAD.IADD R25, R25, 0x1, -R0.reuse ;  /* 0x000000011919b824 */ /* 0x100fe200078e0a00 */
[C---:B------:R-:W-:Y:S01]  /*1060*/  ISETP.GT.U32.AND P3, PT, R0.reuse, R31, PT ;  /* 0x0000001f0000720c */ /* 0x040fe20003f64070 */
[--C-:B------:R-:W-:Y:S01]  /*1070*/  @!P5 IMAD.IADD R33, R33, 0x1, -R0.reuse ;  /* 0x000000012121d824 */ /* 0x100fe200078e0a00 */
[C---:B------:R-:W-:Y:S01]  /*1080*/  ISETP.GT.U32.AND P5, PT, R0.reuse, R29, PT ;  /* 0x0000001d0000720c */ /* 0x040fe20003fa4070 */
[----:B------:R-:W-:Y:S02]  /*1090*/  @!P4 IMAD.IADD R11, R11, 0x1, -R0 ;  /* 0x000000010b0bc824 */ /* 0x000fe400078e0a00 */
[----:B------:R-:W-:Y:S02]  /*10a0*/  IMAD.MOV R8, RZ, RZ, -R8 ;  /* 0x000000ffff087224 */ /* 0x000fe400078e0a08 */
[----:B------:R-:W-:Y:S01]  /*10b0*/  IMAD.MOV R10, RZ, RZ, -R10 ;  /* 0x000000ffff0a7224 */ /* 0x000fe200078e0a0a */
[C---:B------:R-:W-:Y:S01]  /*10c0*/  ISETP.GT.U32.AND P4, PT, R0.reuse, R11, PT ;  /* 0x0000000b0000720c */ /* 0x040fe20003f84070 */
[----:B------:R-:W-:-:S02]  /*10d0*/  IMAD R37, R0, R8, R37 ;  /* 0x0000000800257224 */ /* 0x000fc400078e0225 */
[----:B------:R-:W-:-:S04]  /*10e0*/  IMAD.HI.U32 R8, R4, R47, RZ ;  /* 0x0000002f04087227 */ /* 0x000fc800078e00ff */
[----:B------:R-:W-:-:S04]  /*10f0*/  IMAD.HI.U32 R6, R4, R41, RZ ;  /* 0x0000002904067227 */ /* 0x000fc800078e00ff */
[----:B------:R-:W-:Y:S02]  /*1100*/  IMAD R39, R0, R10, R39 ;  /* 0x0000000a00277224 */ /* 0x000fe400078e0227 */
[----:B------:R-:W-:Y:S01]  /*1110*/  IMAD.MOV R10, RZ, RZ, -R8 ;  /* 0x000000ffff0a7224 */ /* 0x000fe200078e0a08 */
[C---:B------:R-:W-:Y:S01]  /*1120*/  LOP3.LUT R8, R22.reuse, 0x8, RZ, 0xfc, !PT ;  /* 0x0000000816087812 */ /* 0x040fe200078efcff */
[----:B------:R-:W-:Y:S01]  /*1130*/  @!P3 IMAD.IADD R31, R31, 0x1, -R0 ;  /* 0x000000011f1fb824 */ /* 0x000fe200078e0a00 */
[----:B------:R-:W-:Y:S01]  /*1140*/  ISETP.GE.AND P3, PT, R22, RZ, PT ;  /* 0x000000ff1600720c */ /* 0x000fe20003f66270 */
[----:B------:R-:W-:Y:S01]  /*1150*/  IMAD.MOV R6, RZ, RZ, -R6 ;  /* 0x000000ffff067224 */ /* 0x000fe200078e0a06 */
[----:B------:R-:W-:Y:S01]  /*1160*/  IABS R45, R8 ;  /* 0x00000008002d7213 */ /* 0x000fe20000000000 */
[C---:B------:R-:W-:Y:S02]  /*1170*/  IMAD R47, R0.reuse, R10, R47 ;  /* 0x0000000a002f7224 */ /* 0x040fe400078e022f */
[----:B------:R-:W-:Y:S01]  /*1180*/  @!P1 IMAD.MOV R23, RZ, RZ, -R23 ;  /* 0x000000ffff179224 */ /* 0x000fe200078e0a17 */
[C---:B------:R-:W-:Y:S01]  /*1190*/  ISETP.GT.U32.AND P1, PT, R0.reuse, R31, PT ;  /* 0x0000001f0000720c */ /* 0x040fe20003f24070 */
[----:B------:R-:W-:Y:S01]  /*11a0*/  @!P5 IMAD.IADD R29, R29, 0x1, -R0 ;  /* 0x000000011d1dd824 */ /* 0x000fe200078e0a00 */
[C---:B------:R-:W-:Y:S01]  /*11b0*/  ISETP.GT.U32.AND P5, PT, R0.reuse, R39, PT ;  /* 0x000000270000720c */ /* 0x040fe20003fa4070 */
[----:B------:R-:W-:-:S02]  /*11c0*/  IMAD R41, R0, R6, R41 ;  /* 0x0000000600297224 */ /* 0x000fc400078e0229 */
[----:B------:R-:W-:-:S04]  /*11d0*/  IMAD.HI.U32 R6, R4, R43, RZ ;  /* 0x0000002b04067227 */ /* 0x000fc800078e00ff */
[----:B------:R-:W-:Y:S01]  /*11e0*/  @!P2 IMAD.MOV R25, RZ, RZ, -R25 ;  /* 0x000000ffff19a224 */ /* 0x000fe200078e0a19 */
[C---:B------:R-:W-:Y:S01]  /*11f0*/  ISETP.GT.U32.AND P2, PT, R0.reuse, R33, PT ;  /* 0x000000210000720c */ /* 0x040fe20003f44070 */
[----:B------:R-:W-:Y:S01]  /*1200*/  @!P6 IMAD.MOV R27, RZ, RZ, -R27 ;  /* 0x000000ffff1be224 */ /* 0x000fe200078e0a1b */
[C---:B------:R-:W-:Y:S01]  /*1210*/  ISETP.GT.U32.AND P6, PT, R0.reuse, R37, PT ;  /* 0x000000250000720c */ /* 0x040fe20003fc4070 */
[----:B------:R-:W-:Y:S01]  /*1220*/  @!P4 IMAD.IADD R11, R11, 0x1, -R0 ;  /* 0x000000010b0bc824 */ /* 0x000fe200078e0a00 */
[----:B------:R-:W-:Y:S01]  /*1230*/  ISETP.GT.U32.AND P4, PT, R0, R47, PT ;  /* 0x0000002f0000720c */ /* 0x000fe20003f84070 */
[----:B------:R-:W-:-:S04]  /*1240*/  IMAD.HI.U32 R4, R4, R45, RZ ;  /* 0x0000002d04047227 */ /* 0x000fc800078e00ff */
[----:B------:R-:W-:Y:S02]  /*1250*/  IMAD.MOV R6, RZ, RZ, -R6 ;  /* 0x000000ffff067224 */ /* 0x000fe400078e0a06 */
[----:B------:R-:W-:Y:S02]  /*1260*/  IMAD.MOV R4, RZ, RZ, -R4 ;  /* 0x000000ffff047224 */ /* 0x000fe400078e0a04 */
[C---:B------:R-:W-:Y:S01]  /*1270*/  IMAD R43, R0.reuse, R6, R43 ;  /* 0x00000006002b7224 */ /* 0x040fe200078e022b */
[----:B------:R-:W-:Y:S01]  /*1280*/  SHF.R.S32.HI R6, RZ, 0x2, R71 ;  /* 0x00000002ff067819 */ /* 0x000fe20000011447 */
[--C-:B------:R-:W-:Y:S01]  /*1290*/  @!P1 IMAD.IADD R31, R31, 0x1, -R0.reuse ;  /* 0x000000011f1f9824 */ /* 0x100fe200078e0a00 */
[C---:B------:R-:W-:Y:S01]  /*12a0*/  ISETP.GT.U32.AND P1, PT, R0.reuse, R41, PT ;  /* 0x000000290000720c */ /* 0x040fe20003f24070 */
[C---:B------:R-:W-:Y:S01]  /*12b0*/  IMAD R45, R0.reuse, R4, R45 ;  /* 0x00000004002d7224 */ /* 0x040fe200078e022d */
[----:B------:R-:W-:Y:S01]  /*12c0*/  SHF.R.S32.HI R4, RZ, 0x6, R71 ;  /* 0x00000006ff047819 */ /* 0x000fe20000011447 */
[--C-:B------:R-:W-:Y:S01]  /*12d0*/  @!P5 IMAD.IADD R39, R39, 0x1, -R0.reuse ;  /* 0x000000012727d824 */ /* 0x100fe200078e0a00 */
[----:B------:R-:W-:Y:S01]  /*12e0*/  ISETP.GT.U32.AND P5, PT, R0, R43, PT ;  /* 0x0000002b0000720c */ /* 0x000fe20003fa4070 */
[--C-:B------:R-:W-:Y:S01]  /*12f0*/  @!P2 IMAD.IADD R33, R33, 0x1, -R0.reuse ;  /* 0x000000012121a824 */ /* 0x100fe200078e0a00 */
[----:B------:R-:W-:Y:S01]  /*1300*/  ISETP.GE.AND P2, PT, R24, RZ, PT ;  /* 0x000000ff1800720c */ /* 0x000fe20003f46270 */
[--C-:B------:R-:W-:Y:S01]  /*1310*/  @!P6 IMAD.IADD R37, R37, 0x1, -R0.reuse ;  /* 0x000000012525e824 */ /* 0x100fe200078e0a00 */
[----:B------:R-:W-:Y:S01]  /*1320*/  ISETP.GE.AND P6, PT, R26, RZ, PT ;  /* 0x000000ff1a00720c */ /* 0x000fe20003fc6270 */
[--C-:B------:R-:W-:Y:S01]  /*1330*/  @!P4 IMAD.IADD R47, R47, 0x1, -R0.reuse ;  /* 0x000000012f2fc824 */ /* 0x100fe200078e0a00 */
[----:B------:R-:W-:Y:S01]  /*1340*/  ISETP.GT.U32.AND P4, PT, R0, R45, PT ;  /* 0x0000002d0000720c */ /* 0x000fe20003f84070 */
[----:B------:R-:W-:Y:S01]  /*1350*/  @!P0 IMAD.MOV R33, RZ, RZ, -R33 ;  /* 0x000000ffff218224 */ /* 0x000fe200078e0a21 */
[----:B------:R-:W-:Y:S01]  /*1360*/  SGXT R6, R6, 0x1 ;  /* 0x000000010606781a */ /* 0x000fe20000000200 */
[--C-:B------:R-:W-:Y:S01]  /*1370*/  @!P1 IMAD.IADD R41, R41, 0x1, -R0.reuse ;  /* 0x0000000129299824 */ /* 0x100fe200078e0a00 */
[----:B------:R-:W-:Y:S01]  /*1380*/  ISETP.GE.AND P1, PT, R20, RZ, PT ;  /* 0x000000ff1400720c */ /* 0x000fe20003f26270 */
[----:B------:R-:W-:Y:S01]  /*1390*/  IMAD.MOV.U32 R35, RZ, RZ, R11 ;  /* 0x000000ffff237224 */ /* 0x000fe200078e000b */
[C---:B------:R-:W-:Y:S01]  /*13a0*/  ISETP.GT.U32.AND P0, PT, R0.reuse, R47, PT ;  /* 0x0000002f0000720c */ /* 0x040fe20003f04070 */
[--C-:B------:R-:W-:Y:S01]  /*13b0*/  @!P5 IMAD.IADD R43, R43, 0x1, -R0.reuse ;  /* 0x000000012b2bd824 */ /* 0x100fe200078e0a00 */
[C---:B------:R-:W-:Y:S01]  /*13c0*/  ISETP.GT.U32.AND P5, PT, R0.reuse, R39, PT ;  /* 0x000000270000720c */ /* 0x040fe20003fa4070 */
[----:B------:R-:W-:Y:S01]  /*13d0*/  @!P2 IMAD.MOV R29, RZ, RZ, -R29 ;  /* 0x000000ffff1da224 */ /* 0x000fe200078e0a1d */
[C---:B------:R-:W-:Y:S01]  /*13e0*/  ISETP.GT.U32.AND P2, PT, R0.reuse, R37, PT ;  /* 0x000000250000720c */ /* 0x040fe20003f44070 */
[----:B------:R-:W-:Y:S01]  /*13f0*/  @!P6 IMAD.MOV R31, RZ, RZ, -R31 ;  /* 0x000000ffff1fe224 */ /* 0x000fe200078e0a1f */
[C---:B------:R-:W-:Y:S01]  /*1400*/  ISETP.GT.U32.AND P6, PT, R0.reuse, R41, PT ;  /* 0x000000290000720c */ /* 0x040fe20003fc4070 */
[----:B------:R-:W-:Y:S01]  /*1410*/  @!P4 IMAD.IADD R45, R45, 0x1, -R0 ;  /* 0x000000012d2dc824 */ /* 0x000fe200078e0a00 */
[----:B------:R-:W-:-:S02]  /*1420*/  ISETP.GT.U32.AND P4, PT, R0, R43, PT ;  /* 0x0000002b0000720c */ /* 0x000fc40003f84070 */
[----:B------:R-:W-:Y:S01]  /*1430*/  SGXT R4, R4, 0x1 ;  /* 0x000000010404781a */ /* 0x000fe20000000200 */
[----:B------:R-:W-:Y:S01]  /*1440*/  @!P1 IMAD.MOV R35, RZ, RZ, -R35 ;  /* 0x000000ffff239224 */ /* 0x000fe200078e0a23 */
[----:B------:R-:W-:Y:S01]  /*1450*/  ISETP.GT.U32.AND P1, PT, R0, R45, PT ;  /* 0x0000002d0000720c */ /* 0x000fe20003f24070 */
[--C-:B------:R-:W-:Y:S01]  /*1460*/  @!P0 IMAD.IADD R47, R47, 0x1, -R0.reuse ;  /* 0x000000012f2f8824 */ /* 0x100fe200078e0a00 */
[----:B------:R-:W-:Y:S01]  /*1470*/  ISETP.GE.AND P0, PT, R34, RZ, PT ;  /* 0x000000ff2200720c */ /* 0x000fe20003f06270 */
        /* <DEDUP_REMOVED lines=8> */
[----:B------:R-:W-:Y:S01]  /*1500*/  @!P3 IMAD.MOV R47, RZ, RZ, -R47 ;  /* 0x000000ffff2fb224 */ /* 0x000fe200078e0a2f */
[----:B------:R-:W-:Y:S01]  /*1510*/  LOP3.LUT R51, R6, 0x90, RZ, 0xc0, !PT ;  /* 0x0000009006337812 */ /* 0x000fe200078ec0ff */
[----:B------:R-:W-:Y:S01]  /*1520*/  @!P1 IMAD.IADD R45, R45, 0x1, -R0 ;  /* 0x000000012d2d9824 */ /* 0x000fe200078e0a00 */
[----:B------:R-:W-:Y:S01]  /*1530*/  LOP3.LUT R49, R4, 0x90, RZ, 0xc0, !PT ;  /* 0x0000009004317812 */ /* 0x000fe200078ec0ff */
[----:B------:R-:W-:Y:S01]  /*1540*/  @!P0 IMAD.MOV R43, RZ, RZ, -R43 ;  /* 0x000000ffff2b8224 */ /* 0x000fe200078e0a2b */
[----:B------:R-:W-:Y:S01]  /*1550*/  ISETP.NE.AND P1, PT, R9, RZ, PT ;  /* 0x000000ff0900720c */ /* 0x000fe20003f25270 */
[----:B------:R-:W-:Y:S01]  /*1560*/  @!P5 IMAD.MOV R39, RZ, RZ, -R39 ;  /* 0x000000ffff27d224 */ /* 0x000fe200078e0a27 */
[----:B------:R-:W-:Y:S01]  /*1570*/  LOP3.LUT R0, RZ, R9, RZ, 0x33, !PT ;  /* 0x00000009ff007212 */ /* 0x000fe200078e33ff */
[----:B------:R-:W-:Y:S01]  /*1580*/  @!P2 IMAD.MOV R37, RZ, RZ, -R37 ;  /* 0x000000ffff25a224 */ /* 0x000fe200078e0a25 */
[--C-:B------:R-:W-:Y:S01]  /*1590*/  LOP3.LUT R10, R51, 0x10, R2.reuse, 0x78, !PT ;  /* 0x00000010330a7812 */ /* 0x100fe200078e7802 */
[----:B------:R-:W-:Y:S01]  /*15a0*/  @!P6 IMAD.MOV R41, RZ, RZ, -R41 ;  /* 0x000000ffff29e224 */ /* 0x000fe200078e0a29 */
[----:B------:R-:W-:Y:S01]  /*15b0*/  LOP3.LUT R11, R49, 0x7e, R2, 0x78, !PT ;  /* 0x0000007e310b7812 */ /* 0x000fe200078e7802 */
[----:B------:R-:W-:Y:S01]  /*15c0*/  @!P4 IMAD.MOV R45, RZ, RZ, -R45 ;  /* 0x000000ffff2dc224 */ /* 0x000fe200078e0a2d */
[----:B------:R-:W-:Y:S01]  /*15d0*/  SEL R2, R0, R5, !P1 ;  /* 0x0000000500027207 */ /* 0x000fe20004800000 */
[----:B------:R-:W-:Y:S01]  /*15e0*/  IMAD.IADD R10, R10, 0x1, R3 ;  /* 0x000000010a0a7824 */ /* 0x000fe200078e0203 */
[C---:B------:R-:W-:Y:S01]  /*15f0*/  SEL R20, R0.reuse, R7, !P1 ;  /* 0x0000000700147207 */ /* 0x040fe20004800000 */
[-C--:B------:R-:W-:Y:S01]  /*1600*/  IMAD R5, R17, R102.reuse, RZ ;  /* 0x0000006611057224 */ /* 0x080fe200078e02ff */
[----:B------:R-:W-:Y:S01]  /*1610*/  SEL R21, R0, R21, !P1 ;  /* 0x0000001500157207 */ /* 0x000fe20004800000 */
[-C--:B------:R-:W-:Y:S01]  /*1620*/  IMAD R4, R18, R102.reuse, RZ ;  /* 0x0000006612047224 */ /* 0x080fe200078e02ff */
[C---:B------:R-:W-:Y:S01]  /*1630*/  SEL R23, R0.reuse, R23, !P1 ;  /* 0x0000001700177207 */ /* 0x040fe20004800000 */
[----:B------:R-:W-:Y:S01]  /*1640*/  IMAD R3, R19, R102, RZ ;  /* 0x0000006613037224 */ /* 0x000fe200078e02ff */
[----:B------:R-:W-:Y:S01]  /*1650*/  SEL R25, R0, R25, !P1 ;  /* 0x0000001900197207 */ /* 0x000fe20004800000 */
[----:B--2---:R-:W-:Y:S01]  /*1660*/  IMAD R22, R2, UR10, RZ ;  /* 0x0000000a02167c24 */ /* 0x004fe2000f8e02ff */
[----:B------:R-:W-:Y:S01]  /*1670*/  SEL R27, R0, R27, !P1 ;  /* 0x0000001b001b7207 */ /* 0x000fe20004800000 */
[----:B------:R-:W-:Y:S01]  /*1680*/  IMAD R20, R20, UR10, RZ ;  /* 0x0000000a14147c24 */ /* 0x000fe2000f8e02ff */
[C---:B------:R-:W-:Y:S01]  /*1690*/  SEL R29, R0.reuse, R29, !P1 ;  /* 0x0000001d001d7207 */ /* 0x040fe20004800000 */
        /* <DEDUP_REMOVED lines=17> */
[----:B------:R-:W-:Y:S01]  /*17b0*/  SEL R0, R0, R47, !P1 ;  /* 0x0000002f00007207 */ /* 0x000fe20004800000 */
[----:B------:R-:W-:Y:S01]  /*17c0*/  IMAD R39, R39, UR10, RZ ;  /* 0x0000000a27277c24 */ /* 0x000fe2000f8e02ff */
[----:B----4-:R-:W-:Y:S01]  /*17d0*/  LEA R9, P1, R5, UR12, 0x1 ;  /* 0x0000000c05097c11 */ /* 0x010fe2000f8208ff */
[----:B------:R-:W-:Y:S01]  /*17e0*/  IMAD R41, R41, UR10, RZ ;  /* 0x0000000a29297c24 */ /* 0x000fe2000f8e02ff */
[----:B------:R-:W-:Y:S01]  /*17f0*/  LEA R8, P2, R4, UR12, 0x1 ;  /* 0x0000000c04087c11 */ /* 0x000fe2000f8408ff */
[----:B------:R-:W-:Y:S01]  /*1800*/  IMAD R43, R43, UR10, RZ ;  /* 0x0000000a2b2b7c24 */ /* 0x000fe2000f8e02ff */
[----:B------:R-:W-:Y:S01]  /*1810*/  LEA R7, P3, R3, UR12, 0x1 ;  /* 0x0000000c03077c11 */ /* 0x000fe2000f8608ff */
[----:B------:R-:W-:Y:S01]  /*1820*/  IMAD R45, R45, UR10, RZ ;  /* 0x0000000a2d2d7c24 */ /* 0x000fe2000f8e02ff */
[----:B------:R-:W-:Y:S01]  /*1830*/  LEA.HI.X.SX32 R5, R5, UR13, 0x1, P1 ;  /* 0x0000000d05057c11 */ /* 0x000fe200088f0eff */
[----:B------:R-:W-:Y:S01]  /*1840*/  IMAD R83, R0, UR10, RZ ;  /* 0x0000000a00537c24 */ /* 0x000fe2000f8e02ff */
[----:B------:R-:W0:Y:S01]  /*1850*/  LDCU UR10, c[0x0][0x3a4] ;  /* 0x00007480ff0a77ac */ /* 0x000e220008000800 */
[----:B------:R-:W-:-:S02]  /*1860*/  LEA.HI.X.SX32 R4, R4, UR13, 0x1, P2 ;  /* 0x0000000d04047c11 */ /* 0x000fc400090f0eff */
[----:B------:R-:W-:Y:S02]  /*1870*/  CS2R R46, SRZ ;  /* 0x00000000002e7805 */ /* 0x000fe4000001ff00 */
[----:B------:R-:W-:Y:S02]  /*1880*/  LEA.HI.X.SX32 R3, R3, UR13, 0x1, P3 ;  /* 0x0000000d03037c11 */ /* 0x000fe400098f0eff */
[----:B------:R-:W-:Y:S02]  /*1890*/  CS2R R48, SRZ ;  /* 0x0000000000307805 */ /* 0x000fe4000001ff00 */
[----:B------:R-:W-:Y:S02]  /*18a0*/  LEA R2, P3, R22, UR14, 0x1 ;  /* 0x0000000e16027c11 */ /* 0x000fe4000f8608ff */
[----:B------:R-:W-:Y:S02]  /*18b0*/  CS2R R50, SRZ ;  /* 0x0000000000327805 */ /* 0x000fe4000001ff00 */
[----:B------:R-:W-:Y:S01]  /*18c0*/  LEA R55, P1, R21, UR14, 0x1 ;  /* 0x0000000e15377c11 */ /* 0x000fe2000f8208ff */
[----:B------:R-:W-:Y:S01]  /*18d0*/  IMAD.SHL.U32 R102, R102, 0x10, RZ ;  /* 0x0000001066667824 */ /* 0x000fe200078e00ff */
[----:B------:R-:W-:-:S02]  /*18e0*/  LEA R99, P2, R23, UR14, 0x1 ;  /* 0x0000000e17637c11 */ /* 0x000fc4000f8408ff */
[----:B------:R-:W-:Y:S02]  /*18f0*/  LEA R101, P4, R25, UR14, 0x1 ;  /* 0x0000000e19657c11 */ /* 0x000fe4000f8808ff */
[----:B------:R-:W-:Y:S02]  /*1900*/  LEA R93, P5, R27, UR14, 0x1 ;  /* 0x0000000e1b5d7c11 */ /* 0x000fe4000f8a08ff */
[----:B------:R-:W-:Y:S02]  /*1910*/  LEA.HI.X.SX32 R0, R22, UR15, 0x1, P3 ;  /* 0x0000000f16007c11 */ /* 0x000fe400098f0eff */
[----:B------:R-:W-:Y:S01]  /*1920*/  LEA.HI.X.SX32 R54, R21, UR15, 0x1, P1 ;  /* 0x0000000f15367c11 */ /* 0x000fe200088f0eff */
[----:B0-----:R-:W-:Y:S01]  /*1930*/  IMAD R56, R56, UR10, RZ ;  /* 0x0000000a38387c24 */ /* 0x001fe2000f8e02ff */
[----:B------:R-:W-:Y:S02]  /*1940*/  LEA.HI.X.SX32 R98, R23, UR15, 0x1, P2 ;  /* 0x0000000f17627c11 */ /* 0x000fe400090f0eff */
[----:B------:R-:W-:-:S02]  /*1950*/  CS2R R22, SRZ ;  /* 0x0000000000167805 */ /* 0x000fc4000001ff00 */
[----:B------:R-:W-:Y:S02]  /*1960*/  LEA.HI.X.SX32 R100, R25, UR15, 0x1, P4 ;  /* 0x0000000f19647c11 */ /* 0x000fe4000a0f0eff */
[----:B------:R-:W-:Y:S02]  /*1970*/  CS2R R24, SRZ ;  /* 0x0000000000187805 */ /* 0x000fe4000001ff00 */
[----:B------:R-:W-:Y:S01]  /*1980*/  LEA R95, P3, R29, UR14, 0x1 ;  /* 0x0000000e1d5f7c11 */ /* 0x000fe2000f8608ff */
[----:B------:R-:W-:Y:S01]  /*1990*/  IMAD.WIDE R74, R56, 0x2, RZ ;  /* 0x00000002384a7825 */ /* 0x000fe200078e02ff */
[----:B------:R-:W-:Y:S02]  /*19a0*/  LEA R97, P1, R31, UR14, 0x1 ;  /* 0x0000000e1f617c11 */ /* 0x000fe4000f8208ff */
[----:B------:R-:W-:Y:S02]  /*19b0*/  LEA R84, P2, R33, UR14, 0x1 ;  /* 0x0000000e21547c11 */ /* 0x000fe4000f8408ff */
[----:B------:R-:W-:-:S02]  /*19c0*/  LEA R86, P4, R35, UR14, 0x1 ;  /* 0x0000000e23567c11 */ /* 0x000fc4000f8808ff */
[----:B------:R-:W-:Y:S02]  /*19d0*/  LEA.HI.X.SX32 R92, R27, UR15, 0x1, P5 ;  /* 0x0000000f1b5c7c11 */ /* 0x000fe4000a8f0eff */
[----:B------:R-:W-:Y:S02]  /*19e0*/  CS2R R26, SRZ ;  /* 0x00000000001a7805 */ /* 0x000fe4000001ff00 */
[----:B------:R-:W-:Y:S02]  /*19f0*/  LEA R88, P5, R37, UR14, 0x1 ;  /* 0x0000000e25587c11 */ /* 0x000fe4000f8a08ff */
[----:B------:R-:W-:Y:S02]  /*1a00*/  LEA.HI.X.SX32 R94, R29, UR15, 0x1, P3 ;  /* 0x0000000f1d5e7c11 */ /* 0x000fe400098f0eff */
[----:B------:R-:W-:Y:S02]  /*1a10*/  CS2R R28, SRZ ;  /* 0x00000000001c7805 */ /* 0x000fe4000001ff00 */
[----:B------:R-:W-:-:S02]  /*1a20*/  LEA.HI.X.SX32 R96, R31, UR15, 0x1, P1 ;  /* 0x0000000f1f607c11 */ /* 0x000fc400088f0eff */
[----:B------:R-:W-:Y:S02]  /*1a30*/  CS2R R30, SRZ ;  /* 0x00000000001e7805 */ /* 0x000fe4000001ff00 */
[----:B------:R-:W-:Y:S02]  /*1a40*/  LEA.HI.X.SX32 R85, R33, UR15, 0x1, P2 ;  /* 0x0000000f21557c11 */ /* 0x000fe400090f0eff */
[----:B------:R-:W-:Y:S02]  /*1a50*/  CS2R R32, SRZ ;  /* 0x0000000000207805 */ /* 0x000fe4000001ff00 */
[----:B------:R-:W-:Y:S02]  /*1a60*/  LEA.HI.X.SX32 R87, R35, UR15, 0x1, P4 ;  /* 0x0000000f23577c11 */ /* 0x000fe4000a0f0eff */
[----:B------:R-:W-:Y:S02]  /*1a70*/  CS2R R34, SRZ ;  /* 0x0000000000227805 */ /* 0x000fe4000001ff00 */
[----:B------:R-:W-:-:S02]  /*1a80*/  LEA R52, P6, R20, UR14, 0x1 ;  /* 0x0000000e14347c11 */ /* 0x000fc4000f8c08ff */
[----:B------:R-:W-:Y:S02]  /*1a90*/  LEA R90, P3, R39, UR14, 0x1 ;  /* 0x0000000e275a7c11 */ /* 0x000fe4000f8608ff */
[----:B------:R-:W-:Y:S02]  /*1aa0*/  LEA R76, P1, R41, UR14, 0x1 ;  /* 0x0000000e294c7c11 */ /* 0x000fe4000f8208ff */
[----:B------:R-:W-:Y:S02]  /*1ab0*/  LEA R78, P2, R43, UR14, 0x1 ;  /* 0x0000000e2b4e7c11 */ /* 0x000fe4000f8408ff */
[----:B------:R-:W-:Y:S02]  /*1ac0*/  LEA R80, P4, R45, UR14, 0x1 ;  /* 0x0000000e2d507c11 */ /* 0x000fe4000f8808ff */
[----:B------:R-:W-:Y:S02]  /*1ad0*/  LEA.HI.X.SX32 R89, R37, UR15, 0x1, P5 ;  /* 0x0000000f25597c11 */ /* 0x000fe4000a8f0eff */
[----:B------:R-:W-:-:S02]  /*1ae0*/  CS2R R36, SRZ ;  /* 0x0000000000247805 */ /* 0x000fc4000001ff00 */
[----:B------:R-:W-:Y:S02]  /*1af0*/  LEA R6, P0, R72, UR12, 0x1 ;  /* 0x0000000c48067c11 */ /* 0x000fe4000f8008ff */
[----:B------:R-:W-:Y:S02]  /*1b00*/  LEA R82, P5, R83, UR14, 0x1 ;  /* 0x0000000e53527c11 */ /* 0x000fe4000f8a08ff */
[----:B------:R-:W-:Y:S02]  /*1b10*/  LEA.HI.X.SX32 R53, R20, UR15, 0x1, P6 ;  /* 0x0000000f14357c11 */ /* 0x000fe4000b0f0eff */
[----:B------:R-:W-:Y:S02]  /*1b20*/  CS2R R20, SRZ ;  /* 0x0000000000147805 */ /* 0x000fe4000001ff00 */
[----:B------:R-:W-:Y:S02]  /*1b30*/  LEA.HI.X.SX32 R91, R39, UR15, 0x1, P3 ;  /* 0x0000000f275b7c11 */ /* 0x000fe400098f0eff */
[----:B------:R-:W-:-:S02]  /*1b40*/  CS2R R38, SRZ ;  /* 0x0000000000267805 */ /* 0x000fc4000001ff00 */
[----:B------:R-:W-:Y:S02]  /*1b50*/  LEA.HI.X.SX32 R77, R41, UR15, 0x1, P1 ;  /* 0x0000000f294d7c11 */ /* 0x000fe400088f0eff */
[----:B------:R-:W-:Y:S02]  /*1b60*/  CS2R R40, SRZ ;  /* 0x0000000000287805 */ /* 0x000fe4000001ff00 */
[----:B------:R-:W-:Y:S02]  /*1b70*/  LEA.HI.X.SX32 R79, R43, UR15, 0x1, P2 ;  /* 0x0000000f2b4f7c11 */ /* 0x000fe400090f0eff */
[----:B------:R-:W-:Y:S02]  /*1b80*/  CS2R R42, SRZ ;  /* 0x00000000002a7805 */ /* 0x000fe4000001ff00 */
[----:B------:R-:W-:Y:S02]  /*1b90*/  LEA.HI.X.SX32 R81, R45, UR15, 0x1, P4 ;  /* 0x0000000f2d517c11 */ /* 0x000fe4000a0f0eff */
[----:B------:R-:W-:-:S02]  /*1ba0*/  CS2R R44, SRZ ;  /* 0x00000000002c7805 */ /* 0x000fc4000001ff00 */
[----:B------:R-:W-:Y:S02]  /*1bb0*/  LEA.HI.X.SX32 R83, R83, UR15, 0x1, P5 ;  /* 0x0000000f53537c11 */ /* 0x000fe4000a8f0eff */
[----:B------:R-:W-:Y:S02]  /*1bc0*/  LEA.HI.X.SX32 R72, R72, UR13, 0x1, P0 ;  /* 0x0000000d48487c11 */ /* 0x000fe400080f0eff */
[----:B------:R-:W-:-:S07]  /*1bd0*/  LOP3.LUT R105, R11, 0x20, RZ, 0x3c, !PT ;  /* 0x000000200b697812 */ /* 0x000fce00078e3cff */
.L_x_2:
[----:B------:R-:W-:Y:S02]  /*1be0*/  ISETP.GE.AND P0, PT, R69, UR7, PT ;  /* 0x0000000745007c0c */ /* 0x000fe4000bf06270 */
[----:B------:R-:W-:Y:S02]  /*1bf0*/  IADD3 R56, P1, PT, R74, R6, RZ ;  /* 0x000000064a387210 */ /* 0x000fe40007f3e0ff */
[----:B------:R-:W-:Y:S02]  /*1c00*/  PRMT R65, RZ, 0x7610, R65 ;  /* 0x00007610ff417816 */ /* 0x000fe40000000041 */
[----:B------:R-:W-:Y:S01]  /*1c10*/  ISETP.GE.AND P3, PT, R19, UR7, PT ;  /* 0x0000000713007c0c */ /* 0x000fe2000bf66270 */
[----:B------:R-:W-:Y:S01]  /*1c20*/  IMAD.X R57, R75, 0x1, R72, P1 ;  /* 0x000000014b397824 */ /* 0x000fe200008e0648 */
[----:B------:R-:W-:Y:S02]  /*1c30*/  ISETP.GE.AND P4, PT, R18, UR7, PT ;  /* 0x0000000712007c0c */ /* 0x000fe4000bf86270 */
[----:B------:R-:W-:-:S02]  /*1c40*/  ISETP.GE.AND P5, PT, R17, UR7, PT ;  /* 0x0000000711007c0c */ /* 0x000fc4000bfa6270 */
[C---:B------:R-:W-:Y:S01]  /*1c50*/  IADD3 R60, P2, PT, R74.reuse, R7, RZ ;  /* 0x000000074a3c7210 */ /* 0x040fe20007f5e0ff */
[----:B------:R0:W2:Y:S01]  /*1c60*/  @!P0 LDG.E.U16 R65, desc[UR8][R56.64] ;  /* 0x0000000838418981 */ /* 0x0000a2000c1e1500 */
[C---:B------:R-:W-:Y:S02]  /*1c70*/  IADD3 R58, P1, PT, R74.reuse, R8, RZ ;  /* 0x000000084a3a7210 */ /* 0x040fe40007f3e0ff */
[----:B------:R-:W-:Y:S01]  /*1c80*/  PRMT R114, RZ, 0x7610, R114 ;  /* 0x00007610ff727816 */ /* 0x000fe20000000072 */
[C---:B------:R-:W-:Y:S01]  /*1c90*/  IMAD.X R61, R75.reuse, 0x1, R3, P2 ;  /* 0x000000014b3d7824 */ /* 0x040fe200010e0603 */
[----:B------:R-:W-:Y:S01]  /*1ca0*/  PRMT R64, RZ, 0x7610, R64 ;  /* 0x00007610ff407816 */ /* 0x000fe20000000040 */
[----:B------:R-:W-:Y:S01]  /*1cb0*/  IMAD.X R59, R75, 0x1, R4, P1 ;  /* 0x000000014b3b7824 */ /* 0x000fe200008e0604 */
[----:B------:R-:W-:Y:S02]  /*1cc0*/  PRMT R113, RZ, 0x7610, R113 ;  /* 0x00007610ff717816 */ /* 0x000fe40000000071 */
[----:B------:R1:W3:Y:S01]  /*1cd0*/  @!P3 LDG.E.U16 R114, desc[UR8][R60.64] ;  /* 0x000000083c72b981 */ /* 0x0002e2000c1e1500 */
[----:B0-----:R-:W-:-:S03]  /*1ce0*/  IADD3 R56, P0, PT, R74, R9, RZ ;  /* 0x000000094a387210 */ /* 0x001fc60007f1e0ff */
[----:B------:R-:W4:Y:S02]  /*1cf0*/  @!P4 LDG.E.U16 R64, desc[UR8][R58.64] ;  /* 0x000000083a40c981 */ /* 0x000f24000c1e1500 */
[----:B------:R-:W-:-:S05]  /*1d00*/  IMAD.X R57, R75, 0x1, R5, P0 ;  /* 0x000000014b397824 */ /* 0x000fca00000e0605 */
[----:B------:R0:W5:Y:S01]  /*1d10*/  @!P5 LDG.E.U16 R113, desc[UR8][R56.64] ;  /* 0x000000083871d981 */ /* 0x000162000c1e1500 */
[----:B------:R-:W-:Y:S01]  /*1d20*/  BAR.SYNC.DEFER_BLOCKING 0x0 ;  /* 0x0000000000007b1d */ /* 0x000fe20000010000 */
[----:B------:R-:W-:Y:S01]  /*1d30*/  ISETP.GE.AND P0, PT, R73, UR7, PT ;  /* 0x0000000749007c0c */ /* 0x000fe2000bf06270 */
[C---:B------:R-:W-:Y:S01]  /*1d40*/  IMAD.WIDE R62, R104.reuse, 0x2, R76 ;  /* 0x00000002683e7825 */ /* 0x040fe200078e024c */
[----:B------:R-:W-:Y:S02]  /*1d50*/  PRMT R109, RZ, 0x7610, R109 ;  /* 0x00007610ff6d7816 */ /* 0x000fe4000000006d */
[----:B------:R-:W-:Y:S01]  /*1d60*/  PRMT R110, RZ, 0x7610, R110 ;  /* 0x00007610ff6e7816 */ /* 0x000fe2000000006e */
[C---:B-1----:R-:W-:Y:S01]  /*1d70*/  IMAD.WIDE R60, R104.reuse, 0x2, R78 ;  /* 0x00000002683c7825 */ /* 0x042fe200078e024e */
[----:B------:R-:W-:Y:S02]  /*1d80*/  LOP3.LUT R93, R93, R92, RZ, 0x3c, !PT ;  /* 0x0000005c5d5d7212 */ /* 0x000fe400078e3cff */
[----:B------:R-:W-:Y:S01]  /*1d90*/  PRMT R112, RZ, 0x7610, R112 ;  /* 0x00007610ff707816 */ /* 0x000fe20000000070 */
[----:B0-----:R-:W-:Y:S01]  /*1da0*/  IMAD.WIDE R56, R104, 0x2, R82 ;  /* 0x0000000268387825 */ /* 0x001fe200078e0252 */
[----:B------:R-:W-:-:S02]  /*1db0*/  PRMT R111, RZ, 0x7610, R111 ;  /* 0x00007610ff6f7816 */ /* 0x000fc4000000006f */
[----:B------:R-:W-:Y:S01]  /*1dc0*/  LOP3.LUT R95, R95, R94, RZ, 0x3c, !PT ;  /* 0x0000005e5f5f7212 */ /* 0x000fe200078e3cff */
[----:B------:R-:W-:Y:S01]  /*1dd0*/  IMAD.WIDE R58, R104, 0x2, R80 ;  /* 0x00000002683a7825 */ /* 0x000fe200078e0250 */
[----:B------:R-:W-:Y:S02]  /*1de0*/  LOP3.LUT R97, R97, R96, RZ, 0x3c, !PT ;  /* 0x0000006061617212 */ /* 0x000fe400078e3cff */
[----:B------:R-:W-:Y:S02]  /*1df0*/  LOP3.LUT R92, R93, R92, RZ, 0x3c, !PT ;  /* 0x0000005c5d5c7212 */ /* 0x000fe400078e3cff */
[----:B------:R-:W-:Y:S02]  /*1e00*/  PRMT R66, RZ, 0x7610, R66 ;  /* 0x00007610ff427816 */ /* 0x000fe40000000042 */
[----:B------:R-:W-:Y:S02]  /*1e10*/  LOP3.LUT R94, R95, R94, RZ, 0x3c, !PT ;  /* 0x0000005e5f5e7212 */ /* 0x000fe400078e3cff */
[----:B------:R-:W-:Y:S01]  /*1e20*/  LOP3.LUT R96, R97, R96, RZ, 0x3c, !PT ;  /* 0x0000006061607212 */ /* 0x000fe200078e3cff */
[----:B------:R0:W5:Y:S01]  /*1e30*/  @!P0 LDG.E.U16 R109, desc[UR8][R62.64] ;  /* 0x000000083e6d8981 */ /* 0x000162000c1e1500 */
[----:B------:R-:W-:-:S02]  /*1e40*/  PRMT R67, RZ, 0x7610, R67 ;  /* 0x00007610ff437816 */ /* 0x000fc40000000043 */
[----:B------:R-:W-:Y:S01]  /*1e50*/  PRMT R108, RZ, 0x7610, R108 ;  /* 0x00007610ff6c7816 */ /* 0x000fe2000000006c */
[----:B------:R1:W5:Y:S01]  /*1e60*/  @!P0 LDG.E.U16 R110, desc[UR8][R60.64] ;  /* 0x000000083c6e8981 */ /* 0x000362000c1e1500 */
[----:B------:R-:W-:Y:S02]  /*1e70*/  PRMT R107, RZ, 0x7610, R107 ;  /* 0x00007610ff6b7816 */ /* 0x000fe4000000006b */
[----:B------:R-:W-:Y:S01]  /*1e80*/  LOP3.LUT R99, R99, R98, RZ, 0x3c, !PT ;  /* 0x0000006263637212 */ /* 0x000fe200078e3cff */
[----:B------:R1:W5:Y:S01]  /*1e90*/  @!P0 LDG.E.U16 R112, desc[UR8][R56.64] ;  /* 0x0000000838708981 */ /* 0x000362000c1e1500 */
[----:B------:R-:W-:Y:S01]  /*1ea0*/  LOP3.LUT R101, R101, R100, RZ, 0x3c, !PT ;  /* 0x0000006465657212 */ /* 0x000fe200078e3cff */
[C---:B0-----:R-:W-:Y:S01]  /*1eb0*/  IMAD.WIDE R62, R104.reuse, 0x2, R84 ;  /* 0x00000002683e7825 */ /* 0x041fe200078e0254 */
[----:B------:R-:W-:Y:S01]  /*1ec0*/  LOP3.LUT R93, R93, R92, RZ, 0x3c, !PT ;  /* 0x0000005c5d5d7212 */ /* 0x000fe200078e3cff */
[----:B------:R0:W5:Y:S02]  /*1ed0*/  @!P0 LDG.E.U16 R111, desc[UR8][R58.64] ;  /* 0x000000083a6f8981 */ /* 0x000164000c1e1500 */
[C---:B-1----:R-:W-:Y:S01]  /*1ee0*/  IMAD.WIDE R60, R104.reuse, 0x2, R86 ;  /* 0x00000002683c7825 */ /* 0x042fe200078e0256 */
[----:B------:R-:W-:Y:S01]  /*1ef0*/  LOP3.LUT R95, R95, R94, RZ, 0x3c, !PT ;  /* 0x0000005e5f5f7212 */ /* 0x000fe200078e3cff */
[----:B------:R1:W5:Y:S01]  /*1f00*/  @!P0 LDG.E.U16 R66, desc[UR8][R62.64] ;  /* 0x000000083e428981 */ /* 0x000362000c1e1500 */
[----:B------:R-:W-:Y:S01]  /*1f10*/  LOP3.LUT R97, R97, R96, RZ, 0x3c, !PT ;  /* 0x0000006061617212 */ /* 0x000fe200078e3cff */
[C---:B------:R-:W-:Y:S01]  /*1f20*/  IMAD.WIDE R56, R104.reuse, 0x2, R90 ;  /* 0x0000000268387825 */ /* 0x040fe200078e025a */
[----:B------:R-:W-:Y:S01]  /*1f30*/  LOP3.LUT R98, R99, R98, RZ, 0x3c, !PT ;  /* 0x0000006263627212 */ /* 0x000fe200078e3cff */
[----:B------:R1:W5:Y:S02]  /*1f40*/  @!P0 LDG.E.U16 R67, desc[UR8][R60.64] ;  /* 0x000000083c438981 */ /* 0x000364000c1e1500 */
[----:B0-----:R-:W-:Y:S01]  /*1f50*/  IMAD.WIDE R58, R104, 0x2, R88 ;  /* 0x00000002683a7825 */ /* 0x001fe200078e0258 */
[----:B------:R-:W-:Y:S01]  /*1f60*/  LOP3.LUT R100, R101, R100, RZ, 0x3c, !PT ;  /* 0x0000006465647212 */ /* 0x000fe200078e3cff */
[----:B------:R0:W5:Y:S02]  /*1f70*/  @!P0 LDG.E.U16 R108, desc[UR8][R56.64] ;  /* 0x00000008386c8981 */ /* 0x000164000c1e1500 */
[----:B------:R-:W-:-:S02]  /*1f80*/  IMAD.MOV.U32 R118, RZ, RZ, R52 ;  /* 0x000000ffff767224 */ /* 0x000fc400078e0034 */
[----:B------:R-:W-:Y:S01]  /*1f90*/  IMAD.MOV.U32 R119, RZ, RZ, R53 ;  /* 0x000000ffff777224 */ /* 0x000fe200078e0035 */
[----:B-1----:R-:W-:Y:S01]  /*1fa0*/  PRMT R62, RZ, 0x7610, R62 ;  /* 0x00007610ff3e7816 */ /* 0x002fe2000000003e */
[----:B------:R1:W5:Y:S01]  /*1fb0*/  @!P0 LDG.E.U16 R107, desc[UR8][R58.64] ;  /* 0x000000083a6b8981 */ /* 0x000362000c1e1500 */
[----:B------:R-:W-:Y:S01]  /*1fc0*/  PRMT R115, RZ, 0x7610, R115 ;  /* 0x00007610ff737816 */ /* 0x000fe20000000073 */
[C---:B------:R-:W-:Y:S01]  /*1fd0*/  IMAD.WIDE R60, R104.reuse, 0x2, R92 ;  /* 0x00000002683c7825 */ /* 0x040fe200078e025c */
[----:B------:R-:W-:Y:S02]  /*1fe0*/  PRMT R63, RZ, 0x7610, R63 ;  /* 0x00007610ff3f7816 */ /* 0x000fe4000000003f */
[----:B------:R-:W-:Y:S01]  /*1ff0*/  PRMT R124, RZ, 0x7610, R124 ;  /* 0x00007610ff7c7816 */ /* 0x000fe2000000007c */
[C---:B0-----:R-:W-:Y:S01]  /*2000*/  IMAD.WIDE R56, R104.reuse, 0x2, R96 ;  /* 0x0000000268387825 */ /* 0x041fe200078e0260 */
[----:B------:R-:W-:Y:S01]  /*2010*/  LOP3.LUT R99, R99, R98, RZ, 0x3c, !PT ;  /* 0x0000006263637212 */ /* 0x000fe200078e3cff */
[----:B------:R0:W5:Y:S01]  /*2020*/  @!P0 LDG.E.U16 R62, desc[UR8][R60.64] ;  /* 0x000000083c3e8981 */ /* 0x000162000c1e1500 */
[----:B------:R-:W-:Y:S01]  /*2030*/  LOP3.LUT R101, R101, R100, RZ, 0x3c, !PT ;  /* 0x0000006465657212 */ /* 0x000fe200078e3cff */
[C---:B-1----:R-:W-:Y:S01]  /*2040*/  IMAD.WIDE R58, R104.reuse, 0x2, R94 ;  /* 0x00000002683a7825 */ /* 0x042fe200078e025e */
[----:B------:R-:W-:Y:S01]  /*2050*/  PRMT R122, RZ, 0x7610, R122 ;  /* 0x00007610ff7a7816 */ /* 0x000fe2000000007a */
[----:B------:R1:W5:Y:S02]  /*2060*/  @!P0 LDG.E.U16 R115, desc[UR8][R56.64] ;  /* 0x0000000838738981 */ /* 0x000364000c1e1500 */
[----:B------:R-:W-:-:S02]  /*2070*/  IMAD.WIDE R52, R104, 0x2, R118 ;  /* 0x0000000268347825 */ /* 0x000fc400078e0276 */
[----:B------:R1:W5:Y:S02]  /*2080*/  @!P0 LDG.E.U16 R63, desc[UR8][R58.64] ;  /* 0x000000083a3f8981 */ /* 0x000364000c1e1500 */
[----:B------:R-:W-:Y:S02]  /*2090*/  IMAD.MOV.U32 R116, RZ, RZ, R55 ;  /* 0x000000ffff747224 */ /* 0x000fe400078e0037 */
[----:B------:R-:W-:Y:S02]  /*20a0*/  IMAD.MOV.U32 R117, RZ, RZ, R54 ;  /* 0x000000ffff757224 */ /* 0x000fe400078e0036 */
[----:B------:R-:W-:Y:S02]  /*20b0*/  IMAD.MOV.U32 R120, RZ, RZ, R2 ;  /* 0x000000ffff787224 */ /* 0x000fe400078e0002 */
[----:B------:R-:W-:Y:S01]  /*20c0*/  IMAD.MOV.U32 R121, RZ, RZ, R0 ;  /* 0x000000ffff797224 */ /* 0x000fe200078e0000 */
[----:B0-----:R-:W-:Y:S01]  /*20d0*/  PRMT R61, RZ, 0x7610, R61 ;  /* 0x00007610ff3d7816 */ /* 0x001fe2000000003d */
[----:B------:R0:W5:Y:S01]  /*20e0*/  @!P0 LDG.E.U16 R124, desc[UR8][R52.64] ;  /* 0x00000008347c8981 */ /* 0x000162000c1e1500 */
[----:B------:R-:W-:Y:S01]  /*20f0*/  PRMT R60, RZ, 0x7610, R60 ;  /* 0x00007610ff3c7816 */ /* 0x000fe2000000003c */
[----:B-1----:R-:W-:Y:S01]  /*2100*/  IMAD.WIDE R56, R104, 0x2, R100 ;  /* 0x0000000268387825 */ /* 0x002fe200078e0264 */
[----:B------:R-:W-:-:S03]  /*2110*/  PRMT R0, RZ, 0x7610, R0 ;  /* 0x00007610ff007816 */ /* 0x000fc60000000000 */
[C---:B------:R-:W-:Y:S01]  /*2120*/  IMAD.WIDE R58, R104.reuse, 0x2, R98 ;  /* 0x00000002683a7825 */ /* 0x040fe200078e0262 */
[----:B------:R-:W5:Y:S03]  /*2130*/  @!P0 LDG.E.U16 R61, desc[UR8][R56.64] ;  /* 0x00000008383d8981 */ /* 0x000f66000c1e1500 */
[C---:B------:R-:W-:Y:S01]  /*2140*/  IMAD.WIDE R54, R104.reuse, 0x2, R116 ;  /* 0x0000000268367825 */ /* 0x040fe200078e0274 */
[----:B------:R-:W5:Y:S03]  /*2150*/  @!P0 LDG.E.U16 R60, desc[UR8][R58.64] ;  /* 0x000000083a3c8981 */ /* 0x000f66000c1e1500 */
[----:B0-----:R-:W-:Y:S01]  /*2160*/  IMAD.WIDE R52, R104, 0x2, R120 ;  /* 0x0000000268347825 */ /* 0x001fe200078e0278 */
[----:B------:R-:W5:Y:S04]  /*2170*/  @!P0 LDG.E.U16 R122, desc[UR8][R54.64] ;  /* 0x00000008367a8981 */ /* 0x000f68000c1e1500 */
[----:B------:R-:W5:Y:S01]  /*2180*/  @!P0 LDG.E.U16 R0, desc[UR8][R52.64] ;  /* 0x0000000834008981 */ /* 0x000f62000c1e1500 */
[----:B------:R-:W-:-:S04]  /*2190*/  UIADD3 UR6, UPT, UPT, UR6, -0x1, URZ ;  /* 0xffffffff06067890 */ /* 0x000fc8000fffe0ff */
[----:B------:R-:W-:Y:S01]  /*21a0*/  UISETP.NE.U32.AND UP0, UPT, UR6, URZ, UPT ;  /* 0x000000ff0600728c */ /* 0x000fe2000bf05070 */
[----:B------:R-:W-:-:S04]  /*21b0*/  IMAD.WIDE R120, R103, 0x2, R120 ;  /* 0x0000000267787825 */ /* 0x000fc800078e0278 */
[----:B------:R-:W-:-:S04]  /*21c0*/  IMAD.WIDE R118, R103, 0x2, R118 ;  /* 0x0000000267767825 */ /* 0x000fc800078e0276 */
[----:B------:R-:W-:Y:S01]  /*21d0*/  IMAD.WIDE R116, R103, 0x2, R116 ;  /* 0x0000000267747825 */ /* 0x000fe200078e0274 */
[----:B------:R-:W-:-:S03]  /*21e0*/  UIADD3 UR7, UPT, UPT, UR7, -0x10, URZ ;  /* 0xfffffff007077890 */ /* 0x000fc6000fffe0ff */
[----:B------:R-:W-:Y:S02]  /*21f0*/  IMAD.MOV.U32 R2, RZ, RZ, R120 ;  /* 0x000000ffff027224 */ /* 0x000fe400078e0078 */
[----:B------:R-:W-:-:S04]  /*2200*/  IMAD.WIDE R84, R103, 0x2, R84 ;  /* 0x0000000267547825 */ /* 0x000fc800078e0254 */
[----:B------:R-:W-:-:S04]  /*2210*/  IMAD.WIDE R86, R103, 0x2, R86 ;  /* 0x0000000267567825 */ /* 0x000fc800078e0256 */
[----:B------:R-:W-:-:S04]  /*2220*/  IMAD.WIDE R88, R103, 0x2, R88 ;  /* 0x0000000267587825 */ /* 0x000fc800078e0258 */
[----:B------:R-:W-:-:S04]  /*2230*/  IMAD.WIDE R90, R103, 0x2, R90 ;  /* 0x00000002675a7825 */ /* 0x000fc800078e025a */
[----:B------:R-:W-:-:S04]  /*2240*/  IMAD.WIDE R76, R103, 0x2, R76 ;  /* 0x00000002674c7825 */ /* 0x000fc800078e024c */
[----:B------:R-:W-:-:S04]  /*2250*/  IMAD.WIDE R78, R103, 0x2, R78 ;  /* 0x00000002674e7825 */ /* 0x000fc800078e024e */
[----:B------:R-:W-:-:S04]  /*2260*/  IMAD.WIDE R80, R103, 0x2, R80 ;  /* 0x0000000267507825 */ /* 0x000fc800078e0250 */
[----:B------:R-:W-:-:S04]  /*2270*/  IMAD.WIDE R82, R103, 0x2, R82 ;  /* 0x0000000267527825 */ /* 0x000fc800078e0252 */
[----:B------:R-:W-:Y:S01]  /*2280*/  IMAD.WIDE R74, R102, 0x2, R74 ;  /* 0x00000002664a7825 */ /* 0x000fe200078e024a */
[----:B--2---:R-:W-:Y:S04]  /*2290*/  STS.U16 [R11+UR5+0x1000], R65 ;  /* 0x001000410b007988 */ /* 0x004fe80008000405 */
[----:B----4-:R-:W-:Y:S04]  /*22a0*/  STS.U16 [R11+UR5+0x1200], R64 ;  /* 0x001200400b007988 */ /* 0x010fe80008000405 */
[----:B---3--:R-:W-:Y:S04]  /*22b0*/  STS.U16 [R105+UR5+0x1100], R114 ;  /* 0x0011007269007988 */ /* 0x008fe80008000405 */
[----:B-----5:R-:W-:Y:S04]  /*22c0*/  STS.U16 [R105+UR5+0x1300], R113 ;  /* 0x0013007169007988 */ /* 0x020fe80008000405 */
[----:B------:R-:W-:Y:S04]  /*22d0*/  STS.U16 [R11+UR5+0x300], R109 ;  /* 0x0003006d0b007988 */ /* 0x000fe80008000405 */
[----:B------:R-:W-:Y:S04]  /*22e0*/  STS.U16 [R11+UR5+0x200], R110 ;  /* 0x0002006e0b007988 */ /* 0x000fe80008000405 */
[----:B------:R-:W-:Y:S04]  /*22f0*/  STS.U16 [R11+UR5], R112 ;  /* 0x000000700b007988 */ /* 0x000fe80008000405 */
[----:B------:R-:W-:Y:S04]  /*2300*/  STS.U16 [R11+UR5+0x100], R111 ;  /* 0x0001006f0b007988 */ /* 0x000fe80008000405 */
[----:B------:R-:W-:Y:S04]  /*2310*/  STS.U16 [R11+UR5+0x700], R66 ;  /* 0x000700420b007988 */ /* 0x000fe80008000405 */
[----:B------:R-:W-:Y:S04]  /*2320*/  STS.U16 [R11+UR5+0x600], R67 ;  /* 0x000600430b007988 */ /* 0x000fe80008000405 */
[----:B------:R0:W-:Y:S04]  /*2330*/  STS.U16 [R11+UR5+0x400], R108 ;  /* 0x0004006c0b007988 */ /* 0x0001e80008000405 */
[----:B------:R-:W-:Y:S04]  /*2340*/  STS.U16 [R11+UR5+0x500], R107 ;  /* 0x0005006b0b007988 */ /* 0x000fe80008000405 */
[----:B------:R-:W-:Y:S04]  /*2350*/  STS.U16 [R11+UR5+0xa00], R62 ;  /* 0x000a003e0b007988 */ /* 0x000fe80008000405 */
[----:B------:R-:W-:Y:S04]  /*2360*/  STS.U16 [R11+UR5+0x800], R115 ;  /* 0x000800730b007988 */ /* 0x000fe80008000405 */
[----:B------:R-:W-:Y:S04]  /*2370*/  STS.U16 [R11+UR5+0x900], R63 ;  /* 0x0009003f0b007988 */ /* 0x000fe80008000405 */
[----:B------:R-:W-:Y:S04]  /*2380*/  STS.U16 [R11+UR5+0xe00], R124 ;  /* 0x000e007c0b007988 */ /* 0x000fe80008000405 */
[----:B------:R-:W-:Y:S04]  /*2390*/  STS.U16 [R11+UR5+0xb00], R61 ;  /* 0x000b003d0b007988 */ /* 0x000fe80008000405 */
[----:B------:R-:W-:Y:S04]  /*23a0*/  STS.U16 [R11+UR5+0xc00], R60 ;  /* 0x000c003c0b007988 */ /* 0x000fe80008000405 */
[----:B------:R-:W-:Y:S04]  /*23b0*/  STS.U16 [R11+UR5+0xd00], R122 ;  /* 0x000d007a0b007988 */ /* 0x000fe80008000405 */
[----:B------:R-:W-:Y:S01]  /*23c0*/  STS.U16 [R11+UR5+0xf00], R0 ;  /* 0x000f00000b007988 */ /* 0x000fe20008000405 */
[----:B------:R-:W-:Y:S06]  /*23d0*/  BAR.SYNC.DEFER_BLOCKING 0x0 ;  /* 0x0000000000007b1d */ /* 0x000fec0000010000 */
[----:B------:R-:W-:Y:S04]  /*23e0*/  LDSM.16.M88.4 R56, [R10] ;  /* 0x000000000a38783b */ /* 0x000fe80000000200 */
[----:B------:R-:W-:Y:S04]  /*23f0*/  LDSM.16.M88.4 R60, [R10+0x800] ;  /* 0x000800000a3c783b */ /* 0x000fe80000000200 */
[----:B------:R-:W1:Y:S04]  /*2400*/  LDSM.16.MT88.4 R64, [R106+UR5+0x1000] ;  /* 0x001000056a40783b */ /* 0x000e680008004200 */
[----:B------:R-:W2:Y:S01]  /*2410*/  LDSM.16.MT88.4 R52, [R12+UR5+0x1000] ;  /* 0x001000050c34783b */ /* 0x000ea20008004200 */
[----:B0-----:R-:W-:-:S04]  /*2420*/  IMAD.WIDE R108, R103, 0x2, R98 ;  /* 0x00000002676c7825 */ /* 0x001fc800078e0262 */
[----:B------:R-:W-:Y:S02]  /*2430*/  IMAD.MOV.U32 R99, RZ, RZ, R108 ;  /* 0x000000ffff637224 */ /* 0x000fe400078e006c */
[----:B------:R-:W-:Y:S02]  /*2440*/  IMAD.MOV.U32 R98, RZ, RZ, R109 ;  /* 0x000000ffff627224 */ /* 0x000fe400078e006d */
[----:B------:R-:W-:-:S04]  /*2450*/  IMAD.WIDE R112, R103, 0x2, R100 ;  /* 0x0000000267707825 */ /* 0x000fc800078e0264 */
[----:B------:R-:W-:-:S04]  /*2460*/  IMAD.WIDE R110, R103, 0x2, R92 ;  /* 0x00000002676e7825 */ /* 0x000fc800078e025c */
[----:B------:R-:W-:Y:S01]  /*2470*/  IMAD.WIDE R108, R103, 0x2, R94 ;  /* 0x00000002676c7825 */ /* 0x000fe200078e025e */
[C---:B-1----:R-:W-:Y:S08]  /*2480*/  HMMA.16816.F32 R40, R64.reuse, R58, R40 ;  /* 0x0000003a4028723c */ /* 0x042ff00000001828 */
[C---:B------:R-:W-:Y:S08]  /*2490*/  HMMA.16816.F32 R44, R64.reuse, R60, R44 ;  /* 0x0000003c402c723c */ /* 0x040ff0000000182c */
[----:B------:R-:W-:Y:S01]  /*24a0*/  HMMA.16816.F32 R48, R64, R62, R48 ;  /* 0x0000003e4030723c */ /* 0x000fe20000001830 */
[----:B------:R-:W-:-:S02]  /*24b0*/  IMAD.MOV.U32 R0, RZ, RZ, R121 ;  /* 0x000000ffff007224 */ /* 0x000fc400078e0079 */
[----:B------:R-:W-:-:S05]  /*24c0*/  IMAD.MOV.U32 R101, RZ, RZ, R112 ;  /* 0x000000ffff657224 */ /* 0x000fca00078e0070 */
[----:B--2---:R-:W-:Y:S01]  /*24d0*/  HMMA.16816.F32 R20, R52, R56, R20 ;  /* 0x000000383414723c */ /* 0x004fe20000001814 */
[----:B------:R-:W-:Y:S02]  /*24e0*/  IMAD.MOV.U32 R100, RZ, RZ, R113 ;  /* 0x000000ffff647224 */ /* 0x000fe400078e0071 */
[----:B------:R-:W-:-:S05]  /*24f0*/  IMAD.MOV.U32 R93, RZ, RZ, R110 ;  /* 0x000000ffff5d7224 */ /* 0x000fca00078e006e */
[----:B------:R-:W-:Y:S01]  /*2500*/  HMMA.16816.F32 R36, R64, R56, R36 ;  /* 0x000000384024723c */ /* 0x000fe20000001824 */
[----:B------:R-:W-:-:S04]  /*2510*/  IMAD.WIDE R56, R103, 0x2, R96 ;  /* 0x0000000267387825 */ /* 0x000fc800078e0260 */
[----:B------:R-:W-:Y:S02]  /*2520*/  IMAD.MOV.U32 R92, RZ, RZ, R111 ;  /* 0x000000ffff5c7224 */ /* 0x000fe400078e006f */
[----:B------:R-:W-:Y:S01]  /*2530*/  IMAD.MOV.U32 R95, RZ, RZ, R108 ;  /* 0x000000ffff5f7224 */ /* 0x000fe200078e006c */
[----:B------:R-:W-:Y:S01]  /*2540*/  HMMA.16816.F32 R24, R52, R58, R24 ;  /* 0x0000003a3418723c */ /* 0x000fe20000001818 */
[----:B------:R-:W-:Y:S02]  /*2550*/  IMAD.MOV.U32 R94, RZ, RZ, R109 ;  /* 0x000000ffff5e7224 */ /* 0x000fe400078e006d */
[----:B------:R-:W-:Y:S02]  /*2560*/  IMAD.MOV.U32 R97, RZ, RZ, R56 ;  /* 0x000000ffff617224 */ /* 0x000fe400078e0038 */
[----:B------:R-:W-:-:S03]  /*2570*/  IMAD.MOV.U32 R96, RZ, RZ, R57 ;  /* 0x000000ffff607224 */ /* 0x000fc600078e0039 */
[C---:B------:R-:W-:Y:S08]  /*2580*/  HMMA.16816.F32 R28, R52.reuse, R60, R28 ;  /* 0x0000003c341c723c */ /* 0x040ff0000000181c */
[----:B------:R-:W-:Y:S01]  /*2590*/  HMMA.16816.F32 R32, R52, R62, R32 ;  /* 0x0000003e3420723c */ /* 0x000fe20000001820 */
[----:B------:R-:W-:Y:S02]  /*25a0*/  IMAD.MOV.U32 R52, RZ, RZ, R118 ;  /* 0x000000ffff347224 */ /* 0x000fe400078e0076 */
[----:B------:R-:W-:-:S02]  /*25b0*/  IMAD.MOV.U32 R53, RZ, RZ, R119 ;  /* 0x000000ffff357224 */ /* 0x000fc400078e0077 */
[----:B------:R-:W-:Y:S02]  /*25c0*/  IMAD.MOV.U32 R55, RZ, RZ, R116 ;  /* 0x000000ffff377224 */ /* 0x000fe400078e0074 */
[----:B------:R-:W-:Y:S01]  /*25d0*/  IMAD.MOV.U32 R54, RZ, RZ, R117 ;  /* 0x000000ffff367224 */ /* 0x000fe200078e0075 */
[----:B------:R-:W-:-:S12]  /*25e0*/  BRA.U UP0, `(.L_x_2) ;  /* 0xfffffff5007c7547 */ /* 0x000fd8000b83ffff */
[----:B------:R-:W-:Y:S02]  /*25f0*/  F2FP.F16.F32.PACK_AB R2, R43, R39 ;  /* 0x000000272b02723e */ /* 0x000fe400000000ff */
[----:B------:R-:W-:Y:S02]  /*2600*/  F2FP.F16.F32.PACK_AB R4, R27, R23 ;  /* 0x000000171b04723e */ /* 0x000fe400000000ff */
[----:B------:R-:W-:Y:S02]  /*2610*/  F2FP.F16.F32.PACK_AB R6, R41, R37 ;  /* 0x000000252906723e */ /* 0x000fe400000000ff */
[----:B------:R-:W-:Y:S02]  /*2620*/  F2FP.F16.F32.PACK_AB R8, R25, R21 ;  /* 0x000000151908723e */ /* 0x000fe400000000ff */
[----:B------:R-:W-:Y:S02]  /*2630*/  F2FP.F16.F32.PACK_AB R3, R51, R47 ;  /* 0x0000002f3303723e */ /* 0x000fe400000000ff */
[----:B------:R-:W-:-:S02]  /*2640*/  F2FP.F16.F32.PACK_AB R39, R50, R46 ;  /* 0x0000002e3227723e */ /* 0x000fc400000000ff */
        /* <DEDUP_REMOVED lines=9> */
[----:B------:R-:W-:-:S07]  /*26e0*/  F2FP.F16.F32.PACK_AB R24, R24, R20 ;  /* 0x000000141818723e */ /* 0x000fce00000000ff */
.L_x_1:
[----:B------:R-:W0:Y:S08]  /*26f0*/  S2UR UR5, SR_CgaCtaId ;  /* 0x00000000000579c3 */ /* 0x000e300000008800 */
[----:B------:R-:W-:Y:S01]  /*2700*/  BAR.SYNC.DEFER_BLOCKING 0x0 ;  /* 0x0000000000007b1d */ /* 0x000fe20000010000 */
[C---:B------:R-:W-:Y:S01]  /*2710*/  IMAD.SHL.U32 R0, R71.reuse, 0x4, RZ ;  /* 0x0000000447007824 */ /* 0x040fe200078e00ff */
[----:B------:R-:W-:Y:S01]  /*2720*/  ISETP.NE.U32.AND P0, PT, R14, RZ, PT ;  /* 0x000000ff0e00720c */ /* 0x000fe20003f05070 */
[----:B------:R-:W-:Y:S01]  /*2730*/  IMAD.SHL.U32 R12, R71, 0x200, RZ ;  /* 0x00000200470c7824 */ /* 0x000fe200078e00ff */
[----:B------:R-:W-:-:S02]  /*2740*/  LOP3.LUT R14, R13, 0x180, RZ, 0xc0, !PT ;  /* 0x000001800d0e7812 */ /* 0x000fc400078ec0ff */
[----:B------:R-:W-:Y:S01]  /*2750*/  SEL R10, RZ, 0x840, !P0 ;  /* 0x00000840ff0a7807 */ /* 0x000fe20004000000 */
[----:B------:R-:W-:Y:S01]  /*2760*/  UMOV UR4, 0x400 ;  /* 0x0000040000047882 */ /* 0x000fe20000000000 */
[----:B------:R-:W-:Y:S01]  /*2770*/  LOP3.LUT R11, R0, 0x38, RZ, 0xc0, !PT ;  /* 0x00000038000b7812 */ /* 0x000fe200078ec0ff */
[----:B------:R-:W-:Y:S01]  /*2780*/  IMAD.SHL.U32 R0, R71, 0x10, RZ ;  /* 0x0000001047007824 */ /* 0x000fe200078e00ff */
[----:B------:R-:W-:Y:S01]  /*2790*/  LOP3.LUT R10, R10, 0x40, R15, 0x78, !PT ;  /* 0x000000400a0a7812 */ /* 0x000fe200078e780f */
[----:B------:R-:W1:Y:S01]  /*27a0*/  LDC R20, c[0x0][0x3b8] ;  /* 0x0000ee00ff147b82 */ /* 0x000e620000000800 */
[----:B------:R-:W-:Y:S01]  /*27b0*/  LOP3.LUT R13, R12, 0x1800, RZ, 0xc0, !PT ;  /* 0x000018000c0d7812 */ /* 0x000fe200078ec0ff */
[----:B------:R-:W-:Y:S01]  /*27c0*/  IMAD R11, R68, 0x10, R11 ;  /* 0x00000010440b7824 */ /* 0x000fe200078e020b */
[----:B------:R-:W-:Y:S01]  /*27d0*/  LOP3.LUT R14, R14, 0x48, R71, 0xf8, !PT ;  /* 0x000000480e0e7812 */ /* 0x000fe200078ef847 */
[----:B------:R-:W2:Y:S01]  /*27e0*/  LDCU.128 UR12, c[0x0][0x390] ;  /* 0x00007200ff0c77ac */ /* 0x000ea20008000c00 */
[----:B------:R-:W-:Y:S01]  /*27f0*/  LOP3.LUT R13, R13, 0x70, R0, 0xf8, !PT ;  /* 0x000000700d0d7812 */ /* 0x000fe200078ef800 */
[----:B------:R-:W-:Y:S01]  /*2800*/  IMAD.IADD R10, R11, 0x1, R10 ;  /* 0x000000010b0a7824 */ /* 0x000fe200078e020a */
[----:B------:R-:W-:-:S02]  /*2810*/  LOP3.LUT R12, R16, 0x78, R69, 0xfe, !PT ;  /* 0x00000078100c7812 */ /* 0x000fc400078efe45 */
[----:B------:R-:W-:Y:S02]  /*2820*/  LOP3.LUT R14, R13, R14, RZ, 0x3c, !PT ;  /* 0x0000000e0d0e7212 */ /* 0x000fe400078e3cff */
[----:B------:R-:W-:Y:S01]  /*2830*/  LOP3.LUT R11, R10, 0x8, RZ, 0x3c, !PT ;  /* 0x000000080a0b7812 */ /* 0x000fe200078e3cff */
[----:B0-----:R-:W-:Y:S01]  /*2840*/  ULEA UR4, UR5, UR4, 0x18 ;  /* 0x0000000405047291 */ /* 0x001fe2000f8ec0ff */
[----:B------:R-:W-:Y:S01]  /*2850*/  LOP3.LUT R46, R14, 0x8, RZ, 0x3c, !PT ;  /* 0x000000080e2e7812 */ /* 0x000fe200078e3cff */
[----:B------:R-:W0:Y:S01]  /*2860*/  LDCU UR5, c[0x0][0x3b4] ;  /* 0x00007680ff0577ac */ /* 0x000e220008000800 */
[C---:B------:R-:W-:Y:S02]  /*2870*/  LOP3.LUT R13, R16.reuse, R69, RZ, 0xfc, !PT ;  /* 0x00000045100d7212 */ /* 0x040fe400078efcff */
[C-C-:B------:R-:W-:Y:S02]  /*2880*/  LOP3.LUT R15, R16.reuse, 0x8, R69.reuse, 0xfe, !PT ;  /* 0x00000008100f7812 */ /* 0x140fe400078efe45 */
[----:B------:R-:W-:-:S02]  /*2890*/  LOP3.LUT R0, R16, 0x74, R69, 0xfe, !PT ;  /* 0x0000007410007812 */ /* 0x000fc400078efe45 */
[----:B------:R3:W-:Y:S01]  /*28a0*/  STS.64 [R10+UR4], R24 ;  /* 0x000000180a007988 */ /* 0x0007e20008000a04 */
[----:B--2---:R-:W-:Y:S01]  /*28b0*/  ISETP.GE.AND P0, PT, R70, UR14, PT ;  /* 0x0000000e46007c0c */ /* 0x004fe2000bf06270 */
[-C--:B-1----:R-:W-:Y:S02]  /*28c0*/  IMAD R35, R13, R20.reuse, RZ ;  /* 0x000000140d237224 */ /* 0x082fe400078e02ff */
[----:B------:R-:W-:Y:S01]  /*28d0*/  STS.64 [R10+UR4+0x100], R8 ;  /* 0x000100080a007988 */ /* 0x000fe20008000a04 */
[----:B------:R-:W-:Y:S01]  /*28e0*/  ISETP.LT.AND P1, PT, R12, UR15, !P0 ;  /* 0x0000000f0c007c0c */ /* 0x000fe2000c721270 */
[----:B------:R-:W-:Y:S01]  /*28f0*/  IMAD R31, R15, R20, RZ ;  /* 0x000000140f1f7224 */ /* 0x000fe200078e02ff */
[----:B------:R-:W-:Y:S01]  /*2900*/  ISETP.LT.AND P2, PT, R13, UR15, !P0 ;  /* 0x0000000f0d007c0c */ /* 0x000fe2000c741270 */
[----:B------:R1:W-:Y:S01]  /*2910*/  STS.64 [R10+UR4+0x80], R36 ;  /* 0x000080240a007988 */ /* 0x0003e20008000a04 */
[C-C-:B------:R-:W-:Y:S02]  /*2920*/  LOP3.LUT R19, R16.reuse, 0x6c, R69.reuse, 0xfe, !PT ;  /* 0x0000006c10137812 */ /* 0x140fe400078efe45 */
[C-C-:B------:R-:W-:Y:S01]  /*2930*/  LOP3.LUT R47, R16.reuse, 0x5c, R69.reuse, 0xfe, !PT ;  /* 0x0000005c102f7812 */ /* 0x140fe200078efe45 */
[----:B------:R-:W-:Y:S01]  /*2940*/  STS.64 [R10+UR4+0x180], R6 ;  /* 0x000180060a007988 */ /* 0x000fe20008000a04 */
[----:B---3--:R-:W-:-:S02]  /*2950*/  LOP3.LUT R25, R16, 0x64, R69, 0xfe, !PT ;  /* 0x0000006410197812 */ /* 0x008fc400078efe45 */
[C-C-:B------:R-:W-:Y:S01]  /*2960*/  LOP3.LUT R24, R16.reuse, 0x60, R69.reuse, 0xfe, !PT ;  /* 0x0000006010187812 */ /* 0x140fe200078efe45 */
[----:B------:R0:W-:Y:S01]  /*2970*/  STS.64 [R11+UR4+0x1000], R22 ;  /* 0x001000160b007988 */ /* 0x0001e20008000a04 */
[C-C-:B------:R-:W-:Y:S02]  /*2980*/  LOP3.LUT R48, R16.reuse, 0x58, R69.reuse, 0xfe, !PT ;  /* 0x0000005810307812 */ /* 0x140fe400078efe45 */
[C-C-:B------:R-:W-:Y:S01]  /*2990*/  LOP3.LUT R49, R16.reuse, 0x54, R69.reuse, 0xfe, !PT ;  /* 0x0000005410317812 */ /* 0x140fe200078efe45 */
[----:B------:R-:W-:Y:S01]  /*29a0*/  STS.64 [R11+UR4+0x1100], R4 ;  /* 0x001100040b007988 */ /* 0x000fe20008000a04 */
[C-C-:B-1----:R-:W-:Y:S02]  /*29b0*/  LOP3.LUT R36, R16.reuse, 0x70, R69.reuse, 0xfe, !PT ;  /* 0x0000007010247812 */ /* 0x142fe400078efe45 */
[C-C-:B------:R-:W-:Y:S01]  /*29c0*/  LOP3.LUT R50, R16.reuse, 0x50, R69.reuse, 0xfe, !PT ;  /* 0x0000005010327812 */ /* 0x140fe200078efe45 */
[----:B------:R1:W-:Y:S01]  /*29d0*/  STS.64 [R11+UR4+0x1080], R38 ;  /* 0x001080260b007988 */ /* 0x0003e20008000a04 */
[----:B------:R-:W-:-:S02]  /*29e0*/  LOP3.LUT R51, R16, 0x4c, R69, 0xfe, !PT ;  /* 0x0000004c10337812 */ /* 0x000fc400078efe45 */
[--C-:B------:R-:W-:Y:S01]  /*29f0*/  LOP3.LUT R52, R16, 0x48, R69.reuse, 0xfe, !PT ;  /* 0x0000004810347812 */ /* 0x100fe200078efe45 */
[----:B------:R-:W-:Y:S01]  /*2a00*/  STS.64 [R11+UR4+0x1180], R2 ;  /* 0x001180020b007988 */ /* 0x000fe20008000a04 */
[----:B0-----:R-:W-:Y:S01]  /*2a10*/  IMAD R22, R70, UR5, RZ ;  /* 0x0000000546167c24 */ /* 0x001fe2000f8e02ff */
[C-C-:B------:R-:W-:Y:S01]  /*2a20*/  LOP3.LUT R23, R16.reuse, 0x68, R69.reuse, 0xfe, !PT ;  /* 0x0000006810177812 */ /* 0x140fe200078efe45 */
[----:B------:R-:W-:Y:S01]  /*2a30*/  BAR.SYNC.DEFER_BLOCKING 0x0 ;  /* 0x0000000000007b1d */ /* 0x000fe20000010000 */
[--C-:B------:R-:W-:Y:S02]  /*2a40*/  LOP3.LUT R53, R16, 0x44, R69.reuse, 0xfe, !PT ;  /* 0x0000004410357812 */ /* 0x100fe400078efe45 */
[----:B------:R-:W-:Y:S02]  /*2a50*/  LEA R21, P4, R22, UR12, 0x1 ;  /* 0x0000000c16157c11 */ /* 0x000fe4000f8808ff */
[C-C-:B------:R-:W-:Y:S02]  /*2a60*/  LOP3.LUT R54, R16.reuse, 0x40, R69.reuse, 0xfe, !PT ;  /* 0x0000004010367812 */ /* 0x140fe400078efe45 */
[----:B------:R-:W-:-:S02]  /*2a70*/  LOP3.LUT R55, R16, 0x3c, R69, 0xfe, !PT ;  /* 0x0000003c10377812 */ /* 0x000fc400078efe45 */
[C-C-:B------:R-:W-:Y:S02]  /*2a80*/  LOP3.LUT R56, R16.reuse, 0x38, R69.reuse, 0xfe, !PT ;  /* 0x0000003810387812 */ /* 0x140fe400078efe45 */
[C-C-:B------:R-:W-:Y:S02]  /*2a90*/  LOP3.LUT R37, R16.reuse, 0x34, R69.reuse, 0xfe, !PT ;  /* 0x0000003410257812 */ /* 0x140fe400078efe45 */
[C-C-:B-1----:R-:W-:Y:S02]  /*2aa0*/  LOP3.LUT R38, R16.reuse, 0x30, R69.reuse, 0xfe, !PT ;  /* 0x0000003010267812 */ /* 0x142fe400078efe45 */
[C-C-:B------:R-:W-:Y:S02]  /*2ab0*/  LOP3.LUT R39, R16.reuse, 0x2c, R69.reuse, 0xfe, !PT ;  /* 0x0000002c10277812 */ /* 0x140fe400078efe45 */
[C-C-:B------:R-:W-:Y:S02]  /*2ac0*/  LOP3.LUT R40, R16.reuse, 0x28, R69.reuse, 0xfe, !PT ;  /* 0x0000002810287812 */ /* 0x140fe400078efe45 */
[----:B------:R-:W-:-:S02]  /*2ad0*/  LOP3.LUT R41, R16, 0x24, R69, 0xfe, !PT ;  /* 0x0000002410297812 */ /* 0x000fc400078efe45 */
[C-C-:B------:R-:W-:Y:S02]  /*2ae0*/  LOP3.LUT R42, R16.reuse, 0x20, R69.reuse, 0xfe, !PT ;  /* 0x00000020102a7812 */ /* 0x140fe400078efe45 */
[C-C-:B------:R-:W-:Y:S01]  /*2af0*/  LOP3.LUT R43, R16.reuse, 0x1c, R69.reuse, 0xfe, !PT ;  /* 0x0000001c102b7812 */ /* 0x140fe200078efe45 */
[----:B------:R-:W0:Y:S01]  /*2b00*/  LDS.64 R10, [R14+UR4] ;  /* 0x000000040e0a7984 */ /* 0x000e220008000a00 */
[C-C-:B------:R-:W-:Y:S02]  /*2b10*/  LOP3.LUT R44, R16.reuse, 0x18, R69.reuse, 0xfe, !PT ;  /* 0x00000018102c7812 */ /* 0x140fe400078efe45 */
[C-C-:B------:R-:W-:Y:S01]  /*2b20*/  LOP3.LUT R33, R16.reuse, 0x14, R69.reuse, 0xfe, !PT ;  /* 0x0000001410217812 */ /* 0x140fe200078efe45 */
[----:B------:R-:W1:Y:S01]  /*2b30*/  LDS.64 R8, [R46+UR4] ;  /* 0x000000042e087984 */ /* 0x000e620008000a00 */
[C-C-:B------:R-:W-:Y:S02]  /*2b40*/  LOP3.LUT R34, R16.reuse, 0x10, R69.reuse, 0xfe, !PT ;  /* 0x0000001010227812 */ /* 0x140fe400078efe45 */
[C-C-:B------:R-:W-:Y:S01]  /*2b50*/  LOP3.LUT R18, R16.reuse, 0x7c, R69.reuse, 0xfe, !PT ;  /* 0x0000007c10127812 */ /* 0x140fe200078efe45 */
[----:B------:R-:W2:Y:S01]  /*2b60*/  LDS.64 R2, [R14+UR4+0x200] ;  /* 0x000200040e027984 */ /* 0x000ea20008000a00 */
[----:B------:R-:W-:-:S02]  /*2b70*/  LOP3.LUT R17, R16, 0xc, R69, 0xfe, !PT ;  /* 0x0000000c10117812 */ /* 0x000fc400078efe45 */
[----:B------:R-:W-:Y:S01]  /*2b80*/  LOP3.LUT R69, R16, 0x4, R69, 0xfe, !PT ;  /* 0x0000000410457812 */ /* 0x000fe200078efe45 */
[----:B------:R-:W3:Y:S01]  /*2b90*/  LDS.64 R4, [R46+UR4+0x200] ;  /* 0x000200042e047984 */ /* 0x000ee20008000a00 */
[----:B------:R-:W-:Y:S01]  /*2ba0*/  LEA.HI.X.SX32 R22, R22, UR13, 0x1, P4 ;  /* 0x0000000d16167c11 */ /* 0x000fe2000a0f0eff */
[-C--:B------:R-:W-:Y:S01]  /*2bb0*/  IMAD R45, R17, R20.reuse, RZ ;  /* 0x00000014112d7224 */ /* 0x080fe200078e02ff */
[----:B------:R-:W-:Y:S01]  /*2bc0*/  ISETP.LT.AND P4, PT, R15, UR15, !P0 ;  /* 0x0000000f0f007c0c */ /* 0x000fe2000c781270 */
[----:B------:R-:W4:Y:S01]  /*2bd0*/  LDS.64 R6, [R14+UR4+0x400] ;  /* 0x000400040e067984 */ /* 0x000f220008000a00 */
[----:B------:R-:W-:Y:S02]  /*2be0*/  LEA R26, P5, R35, R21, 0x1 ;  /* 0x00000015231a7211 */ /* 0x000fe400078a08ff */
[C---:B------:R-:W-:Y:S01]  /*2bf0*/  ISETP.LT.AND P3, PT, R69.reuse, UR15, !P0 ;  /* 0x0000000f45007c0c */ /* 0x040fe2000c761270 */
[----:B------:R-:W5:Y:S01]  /*2c00*/  LDS.64 R12, [R46+UR4+0x400] ;  /* 0x000400042e0c7984 */ /* 0x000f620008000a00 */
[----:B------:R-:W-:Y:S01]  /*2c10*/  IMAD R69, R69, R20, RZ ;  /* 0x0000001445457224 */ /* 0x000fe200078e02ff */
[----:B------:R-:W-:Y:S01]  /*2c20*/  LEA.HI.X.SX32 R27, R35, R22, 0x1, P5 ;  /* 0x00000016231b7211 */ /* 0x000fe200028f0eff */
[----:B------:R-:W-:Y:S01]  /*2c30*/  IMAD R35, R20, 0x10, R35 ;  /* 0x0000001014237824 */ /* 0x000fe200078e0223 */
[----:B------:R-:W5:Y:S01]  /*2c40*/  LDS.64 R14, [R14+UR4+0x600] ;  /* 0x000600040e0e7984 */ /* 0x000f620008000a00 */
[----:B------:R-:W-:-:S02]  /*2c50*/  ISETP.LT.AND P5, PT, R17, UR15, !P0 ;  /* 0x0000000f11007c0c */ /* 0x000fc4000c7a1270 */
[CC--:B------:R-:W-:Y:S01]  /*2c60*/  LEA R28, P6, R69.reuse, R21.reuse, 0x1 ;  /* 0x00000015451c7211 */ /* 0x0c0fe200078c08ff */
[----:B------:R-:W5:Y:S03]  /*2c70*/  LDS.64 R16, [R46+UR4+0x600] ;  /* 0x000600042e107984 */ /* 0x000f660008000a00 */
[----:B------:R-:W-:Y:S02]  /*2c80*/  LEA.HI.X.SX32 R29, R69, R22, 0x1, P6 ;  /* 0x00000016451d7211 */ /* 0x000fe400030f0eff */
[-C--:B------:R-:W-:Y:S01]  /*2c90*/  LEA R32, P6, R45, R21.reuse, 0x1 ;  /* 0x000000152d207211 */ /* 0x080fe200078c08ff */
[----:B0-----:R0:W-:Y:S01]  /*2ca0*/  @P2 STG.E.U16 desc[UR8][R26.64], R10 ;  /* 0x0000000a1a002986 */ /* 0x0011e2000c101508 */
[----:B------:R-:W-:-:S03]  /*2cb0*/  LEA R30, P2, R31, R21, 0x1 ;  /* 0x000000151f1e7211 */ /* 0x000fc600078408ff */
[----:B-1----:R1:W-:Y:S01]  /*2cc0*/  @P3 STG.E.U16 desc[UR8][R28.64], R8 ;  /* 0x000000081c003986 */ /* 0x0023e2000c101508 */
[-C--:B------:R-:W-:Y:S02]  /*2cd0*/  LEA.HI.X.SX32 R31, R31, R22.reuse, 0x1, P2 ;  /* 0x000000161f1f7211 */ /* 0x080fe400010f0eff */
[----:B------:R-:W-:Y:S02]  /*2ce0*/  ISETP.LT.AND P3, PT, R34, UR15, !P0 ;  /* 0x0000000f22007c0c */ /* 0x000fe4000c761270 */
[----:B------:R-:W-:Y:S01]  /*2cf0*/  ISETP.LT.AND P2, PT, R33, UR15, !P0 ;  /* 0x0000000f21007c0c */ /* 0x000fe2000c741270 */
[----:B--2---:R2:W-:Y:S01]  /*2d00*/  @P4 STG.E.U16 desc[UR8][R30.64], R2 ;  /* 0x000000021e004986 */ /* 0x0045e2000c101508 */
[-C--:B------:R-:W-:Y:S01]  /*2d10*/  LEA R34, P4, R35, R21.reuse, 0x1 ;  /* 0x0000001523227211 */ /* 0x080fe200078808ff */
[C---:B0-----:R-:W-:Y:S01]  /*2d20*/  IMAD R27, R20.reuse, 0x4, R35 ;  /* 0x00000004141b7824 */ /* 0x041fe200078e0223 */
[-C--:B------:R-:W-:Y:S02]  /*2d30*/  LEA.HI.X.SX32 R33, R45, R22.reuse, 0x1, P6 ;  /* 0x000000162d217211 */ /* 0x080fe400030f0eff */
[----:B------:R-:W-:Y:S01]  /*2d40*/  LEA.HI.X.SX32 R35, R35, R22, 0x1, P4 ;  /* 0x0000001623237211 */ /* 0x000fe200020f0eff */
[----:B-1----:R-:W-:Y:S01]  /*2d50*/  IMAD R29, R20, 0x4, R27 ;  /* 0x00000004141d7824 */ /* 0x002fe200078e021b */
[----:B------:R-:W-:Y:S01]  /*2d60*/  LEA R26, P6, R27, R21, 0x1 ;  /* 0x000000151b1a7211 */ /* 0x000fe200078c08ff */
[----:B---3--:R0:W-:Y:S01]  /*2d70*/  @P5 STG.E.U16 desc[UR8][R32.64], R4 ;  /* 0x0000000420005986 */ /* 0x0081e2000c101508 */
[----:B------:R-:W-:-:S02]  /*2d80*/  ISETP.LT.AND P4, PT, R44, UR15, !P0 ;  /* 0x0000000f2c007c0c */ /* 0x000fc4000c781270 */
[-C--:B------:R-:W-:Y:S01]  /*2d90*/  LEA.HI.X.SX32 R27, R27, R22.reuse, 0x1, P6 ;  /* 0x000000161b1b7211 */ /* 0x080fe200030f0eff */
[C---:B--2---:R-:W-:Y:S01]  /*2da0*/  IMAD R31, R20.reuse, 0x4, R29 ;  /* 0x00000004141f7824 */ /* 0x044fe200078e021d */
[----:B----4-:R-:W-:Y:S01]  /*2db0*/  @P3 STG.E.U16 desc[UR8][R34.64], R6 ;  /* 0x0000000622003986 */ /* 0x010fe2000c101508 */
[-C--:B------:R-:W-:Y:S02]  /*2dc0*/  LEA R28, P3, R29, R21.reuse, 0x1 ;  /* 0x000000151d1c7211 */ /* 0x080fe400078608ff */
[----:B------:R-:W-:Y:S01]  /*2dd0*/  ISETP.LT.AND P5, PT, R43, UR15, !P0 ;  /* 0x0000000f2b007c0c */ /* 0x000fe2000c7a1270 */
[----:B-----5:R1:W-:Y:S01]  /*2de0*/  @P2 STG.E.U16 desc[UR8][R26.64], R12 ;  /* 0x0000000c1a002986 */ /* 0x0203e2000c101508 */
[----:B------:R-:W-:Y:S01]  /*2df0*/  LEA R30, P6, R31, R21, 0x1 ;  /* 0x000000151f1e7211 */ /* 0x000fe200078c08ff */
[----:B0-----:R-:W-:Y:S01]  /*2e00*/  IMAD R33, R20, 0x4, R31 ;  /* 0x0000000414217824 */ /* 0x001fe200078e021f */
[----:B------:R-:W-:Y:S02]  /*2e10*/  LEA.HI.X.SX32 R29, R29, R22, 0x1, P3 ;  /* 0x000000161d1d7211 */ /* 0x000fe400018f0eff */
[----:B------:R-:W-:-:S02]  /*2e20*/  ISETP.LT.AND P2, PT, R42, UR15, !P0 ;  /* 0x0000000f2a007c0c */ /* 0x000fc4000c741270 */
[-C--:B------:R-:W-:Y:S01]  /*2e30*/  LEA.HI.X.SX32 R31, R31, R22.reuse, 0x1, P6 ;  /* 0x000000161f1f7211 */ /* 0x080fe200030f0eff */
[----:B------:R0:W-:Y:S01]  /*2e40*/  @P4 STG.E.U16 desc[UR8][R28.64], R14 ;  /* 0x0000000e1c004986 */ /* 0x0001e2000c101508 */
[-C--:B------:R-:W-:Y:S01]  /*2e50*/  LEA R32, P6, R33, R21.reuse, 0x1 ;  /* 0x0000001521207211 */ /* 0x080fe200078c08ff */
[C---:B-1----:R-:W-:Y:S01]  /*2e60*/  IMAD R27, R20.reuse, 0x4, R33 ;  /* 0x00000004141b7824 */ /* 0x042fe200078e0221 */
[----:B------:R-:W-:Y:S01]  /*2e70*/  ISETP.LT.AND P4, PT, R41, UR15, !P0 ;  /* 0x0000000f29007c0c */ /* 0x000fe2000c781270 */
[----:B------:R1:W-:Y:S01]  /*2e80*/  @P5 STG.E.U16 desc[UR8][R30.64], R16 ;  /* 0x000000101e005986 */ /* 0x0003e2000c101508 */
[----:B------:R-:W-:Y:S01]  /*2e90*/  LEA.HI.X.SX32 R33, R33, R22, 0x1, P6 ;  /* 0x0000001621217211 */ /* 0x000fe200030f0eff */
[----:B------:R-:W-:Y:S01]  /*2ea0*/  IMAD R35, R20, 0x4, R27 ;  /* 0x0000000414237824 */ /* 0x000fe200078e021b */
[----:B------:R-:W-:Y:S02]  /*2eb0*/  LEA R26, P6, R27, R21, 0x1 ;  /* 0x000000151b1a7211 */ /* 0x000fe400078c08ff */
[----:B------:R-:W-:-:S02]  /*2ec0*/  PRMT R10, R10, 0x7632, R10 ;  /* 0x000076320a0a7816 */ /* 0x000fc4000000000a */
[----:B------:R-:W-:Y:S02]  /*2ed0*/  ISETP.LT.AND P5, PT, R40, UR15, !P0 ;  /* 0x0000000f28007c0c */ /* 0x000fe4000c7a1270 */
[-C--:B------:R-:W-:Y:S01]  /*2ee0*/  LEA.HI.X.SX32 R27, R27, R22.reuse, 0x1, P6 ;  /* 0x000000161b1b7211 */ /* 0x080fe200030f0eff */
[----:B------:R2:W-:Y:S01]  /*2ef0*/  @P2 STG.E.U16 desc[UR8][R32.64], R10 ;  /* 0x0000000a20002986 */ /* 0x0005e2000c101508 */
[-C--:B0-----:R-:W-:Y:S01]  /*2f00*/  LEA R28, P6, R35, R21.reuse, 0x1 ;  /* 0x00000015231c7211 */ /* 0x081fe200078c08ff */
[----:B-1----:R-:W-:Y:S01]  /*2f10*/  IMAD R31, R20, 0x4, R35 ;  /* 0x00000004141f7824 */ /* 0x002fe200078e0223 */
[----:B------:R-:W-:Y:S02]  /*2f20*/  PRMT R8, R8, 0x7632, R8 ;  /* 0x0000763208087816 */ /* 0x000fe40000000008 */
[----:B------:R-:W-:Y:S02]  /*2f30*/  ISETP.LT.AND P2, PT, R39, UR15, !P0 ;  /* 0x0000000f27007c0c */ /* 0x000fe4000c741270 */
[----:B------:R-:W-:Y:S01]  /*2f40*/  LEA.HI.X.SX32 R29, R35, R22, 0x1, P6 ;  /* 0x00000016231d7211 */ /* 0x000fe200030f0eff */
[----:B------:R-:W-:Y:S01]  /*2f50*/  @P4 STG.E.U16 desc[UR8][R26.64], R8 ;  /* 0x000000081a004986 */ /* 0x000fe2000c101508 */
[----:B------:R-:W-:-:S02]  /*2f60*/  LEA R30, P6, R31, R21, 0x1 ;  /* 0x000000151f1e7211 */ /* 0x000fc400078c08ff */
[----:B------:R-:W-:Y:S01]  /*2f70*/  PRMT R14, R2, 0x7632, R14 ;  /* 0x00007632020e7816 */ /* 0x000fe2000000000e */
[----:B--2---:R-:W-:Y:S01]  /*2f80*/  IMAD R33, R20, 0x4, R31 ;  /* 0x0000000414217824 */ /* 0x004fe200078e021f */
[----:B------:R-:W-:Y:S02]  /*2f90*/  ISETP.LT.AND P4, PT, R38, UR15, !P0 ;  /* 0x0000000f26007c0c */ /* 0x000fe4000c781270 */
[-C--:B------:R-:W-:Y:S01]  /*2fa0*/  LEA.HI.X.SX32 R31, R31, R22.reuse, 0x1, P6 ;  /* 0x000000161f1f7211 */ /* 0x080fe200030f0eff */
[----:B------:R0:W-:Y:S01]  /*2fb0*/  @P5 STG.E.U16 desc[UR8][R28.64], R14 ;  /* 0x0000000e1c005986 */ /* 0x0001e2000c101508 */
[----:B------:R-:W-:Y:S01]  /*2fc0*/  PRMT R4, R4, 0x7632, R4 ;  /* 0x0000763204047816 */ /* 0x000fe20000000004 */
[----:B------:R-:W-:Y:S01]  /*2fd0*/  IMAD R35, R20, 0x4, R33 ;  /* 0x0000000414237824 */ /* 0x000fe200078e0221 */
[----:B------:R-:W-:Y:S02]  /*2fe0*/  LEA R32, P6, R33, R21, 0x1 ;  /* 0x0000001521207211 */ /* 0x000fe400078c08ff */
[----:B------:R-:W-:Y:S01]  /*2ff0*/  ISETP.LT.AND P5, PT, R37, UR15, !P0 ;  /* 0x0000000f25007c0c */ /* 0x000fe2000c7a1270 */
[----:B------:R1:W-:Y:S01]  /*3000*/  @P2 STG.E.U16 desc[UR8][R30.64], R4 ;  /* 0x000000041e002986 */ /* 0x0003e2000c101508 */
[----:B------:R-:W-:-:S02]  /*3010*/  LEA.HI.X.SX32 R33, R33, R22, 0x1, P6 ;  /* 0x0000001621217211 */ /* 0x000fc400030f0eff */
[----:B------:R-:W-:Y:S02]  /*3020*/  PRMT R16, R6, 0x7632, R16 ;  /* 0x0000763206107816 */ /* 0x000fe40000000010 */
[----:B------:R-:W-:Y:S01]  /*3030*/  ISETP.LT.AND P2, PT, R56, UR15, !P0 ;  /* 0x0000000f38007c0c */ /* 0x000fe2000c741270 */
[----:B0-----:R-:W-:Y:S01]  /*3040*/  IMAD R29, R20, 0x4, R35 ;  /* 0x00000004141d7824 */ /* 0x001fe200078e0223 */
[CC--:B------:R-:W-:Y:S01]  /*3050*/  LEA R26, P6, R35.reuse, R21.reuse, 0x1 ;  /* 0x00000015231a7211 */ /* 0x0c0fe200078c08ff */
[----:B------:R0:W-:Y:S01]  /*3060*/  @P4 STG.E.U16 desc[UR8][R32.64], R16 ;  /* 0x0000001020004986 */ /* 0x0001e2000c101508 */
[----:B------:R-:W-:Y:S02]  /*3070*/  PRMT R12, R12, 0x7632, R12 ;  /* 0x000076320c0c7816 */ /* 0x000fe4000000000c */
[----:B------:R-:W-:Y:S01]  /*3080*/  LEA.HI.X.SX32 R27, R35, R22, 0x1, P6 ;  /* 0x00000016231b7211 */ /* 0x000fe200030f0eff */
[----:B-1----:R-:W-:Y:S01]  /*3090*/  IMAD R31, R20, 0x4, R29 ;  /* 0x00000004141f7824 */ /* 0x002fe200078e021d */
[----:B------:R-:W-:-:S02]  /*30a0*/  LEA R28, P4, R29, R21, 0x1 ;  /* 0x000000151d1c7211 */ /* 0x000fc400078808ff */
[----:B------:R-:W-:Y:S01]  /*30b0*/  ISETP.LT.AND P6, PT, R55, UR15, !P0 ;  /* 0x0000000f37007c0c */ /* 0x000fe2000c7c1270 */
[----:B------:R1:W-:Y:S01]  /*30c0*/  @P5 STG.E.U16 desc[UR8][R26.64], R12 ;  /* 0x0000000c1a005986 */ /* 0x0003e2000c101508 */
[----:B------:R-:W-:Y:S01]  /*30d0*/  LEA.HI.X.SX32 R29, R29, R22, 0x1, P4 ;  /* 0x000000161d1d7211 */ /* 0x000fe200020f0eff */
[----:B------:R-:W-:Y:S01]  /*30e0*/  IMAD R35, R20, 0x4, R31 ;  /* 0x0000000414237824 */ /* 0x000fe200078e021f */
[----:B------:R-:W-:Y:S02]  /*30f0*/  PRMT R14, R14, 0x7632, R14 ;  /* 0x000076320e0e7816 */ /* 0x000fe4000000000e */
[----:B------:R-:W-:Y:S02]  /*3100*/  ISETP.LT.AND P4, PT, R54, UR15, !P0 ;  /* 0x0000000f36007c0c */ /* 0x000fe4000c781270 */
[----:B------:R-:W-:Y:S01]  /*3110*/  LEA R30, P5, R31, R21, 0x1 ;  /* 0x000000151f1e7211 */ /* 0x000fe200078a08ff */
[----:B------:R2:W-:Y:S01]  /*3120*/  @P2 STG.E.U16 desc[UR8][R28.64], R14 ;  /* 0x0000000e1c002986 */ /* 0x0005e2000c101508 */
[----:B0-----:R-:W-:-:S02]  /*3130*/  PRMT R16, R16, 0x7632, R16 ;  /* 0x0000763210107816 */ /* 0x001fc40000000010 */
[-C--:B------:R-:W-:Y:S01]  /*3140*/  LEA.HI.X.SX32 R31, R31, R22.reuse, 0x1, P5 ;  /* 0x000000161f1f7211 */ /* 0x080fe200028f0eff */
[C---:B-1----:R-:W-:Y:S01]  /*3150*/  IMAD R27, R20.reuse, 0x4, R35 ;  /* 0x00000004141b7824 */ /* 0x042fe200078e0223 */
[-C--:B------:R-:W-:Y:S02]  /*3160*/  LEA R32, P2, R35, R21.reuse, 0x1 ;  /* 0x0000001523207211 */ /* 0x080fe400078408ff */
[----:B------:R-:W-:Y:S01]  /*3170*/  ISETP.LT.AND P5, PT, R53, UR15, !P0 ;  /* 0x0000000f35007c0c */ /* 0x000fe2000c7a1270 */
[----:B------:R0:W-:Y:S01]  /*3180*/  @P6 STG.E.U16 desc[UR8][R30.64], R16 ;  /* 0x000000101e006986 */ /* 0x0001e2000c101508 */
[-C--:B------:R-:W-:Y:S01]  /*3190*/  LEA.HI.X.SX32 R33, R35, R22.reuse, 0x1, P2 ;  /* 0x0000001623217211 */ /* 0x080fe200010f0eff */
[----:B------:R-:W-:Y:S01]  /*31a0*/  IMAD R35, R20, 0x4, R27 ;  /* 0x0000000414237824 */ /* 0x000fe200078e021b */
[CC--:B------:R-:W-:Y:S02]  /*31b0*/  LEA R26, P6, R27.reuse, R21.reuse, 0x1 ;  /* 0x000000151b1a7211 */ /* 0x0c0fe400078c08ff */
[----:B------:R-:W-:Y:S01]  /*31c0*/  ISETP.LT.AND P2, PT, R52, UR15, !P0 ;  /* 0x0000000f34007c0c */ /* 0x000fe2000c741270 */
[----:B------:R1:W-:Y:S01]  /*31d0*/  @P4 STG.E.U16 desc[UR8][R32.64], R11 ;  /* 0x0000000b20004986 */ /* 0x0003e2000c101508 */
[----:B------:R-:W-:Y:S01]  /*31e0*/  LEA.HI.X.SX32 R27, R27, R22, 0x1, P6 ;  /* 0x000000161b1b7211 */ /* 0x000fe200030f0eff */
[----:B------:R-:W-:Y:S01]  /*31f0*/  IMAD R37, R20, 0x4, R35 ;  /* 0x0000000414257824 */ /* 0x000fe200078e0223 */
[----:B--2---:R-:W-:-:S02]  /*3200*/  LEA R28, P4, R35, R21, 0x1 ;  /* 0x00000015231c7211 */ /* 0x004fc400078808ff */
[----:B------:R-:W-:Y:S01]  /*3210*/  ISETP.LT.AND P6, PT, R51, UR15, !P0 ;  /* 0x0000000f33007c0c */ /* 0x000fe2000c7c1270 */
[----:B------:R2:W-:Y:S01]  /*3220*/  @P5 STG.E.U16 desc[UR8][R26.64], R9 ;  /* 0x000000091a005986 */ /* 0x0005e2000c101508 */
[-C--:B------:R-:W-:Y:S01]  /*3230*/  LEA.HI.X.SX32 R29, R35, R22.reuse, 0x1, P4 ;  /* 0x00000016231d7211 */ /* 0x080fe200020f0eff */
[----:B------:R-:W-:Y:S01]  /*3240*/  IMAD R35, R20, 0x4, R37 ;  /* 0x0000000414237824 */ /* 0x000fe200078e0225 */
[CC--:B0-----:R-:W-:Y:S02]  /*3250*/  LEA R30, P5, R37.reuse, R21.reuse, 0x1 ;  /* 0x00000015251e7211 */ /* 0x0c1fe400078a08ff */
[----:B------:R-:W-:Y:S01]  /*3260*/  ISETP.LT.AND P4, PT, R50, UR15, !P0 ;  /* 0x0000000f32007c0c */ /* 0x000fe2000c781270 */
[----:B------:R0:W-:Y:S01]  /*3270*/  @P2 STG.E.U16 desc[UR8][R28.64], R3 ;  /* 0x000000031c002986 */ /* 0x0001e2000c101508 */
[----:B------:R-:W-:Y:S01]  /*3280*/  LEA.HI.X.SX32 R31, R37, R22, 0x1, P5 ;  /* 0x00000016251f7211 */ /* 0x000fe200028f0eff */
[----:B------:R-:W-:Y:S01]  /*3290*/  IMAD R37, R20, 0x4, R35 ;  /* 0x0000000414257824 */ /* 0x000fe200078e0223 */
[----:B-1----:R-:W-:-:S02]  /*32a0*/  LEA R32, P2, R35, R21, 0x1 ;  /* 0x0000001523207211 */ /* 0x002fc400078408ff */
[----:B------:R-:W-:Y:S01]  /*32b0*/  ISETP.LT.AND P5, PT, R49, UR15, !P0 ;  /* 0x0000000f31007c0c */ /* 0x000fe2000c7a1270 */
[----:B------:R1:W-:Y:S01]  /*32c0*/  @P6 STG.E.U16 desc[UR8][R30.64], R5 ;  /* 0x000000051e006986 */ /* 0x0003e2000c101508 */
[-C--:B------:R-:W-:Y:S01]  /*32d0*/  LEA.HI.X.SX32 R33, R35, R22.reuse, 0x1, P2 ;  /* 0x0000001623217211 */ /* 0x080fe200010f0eff */
[----:B------:R-:W-:Y:S01]  /*32e0*/  IMAD R35, R20, 0x4, R37 ;  /* 0x0000000414237824 */ /* 0x000fe200078e0225 */
[-C--:B--2---:R-:W-:Y:S02]  /*32f0*/  LEA R26, P6, R37, R21.reuse, 0x1 ;  /* 0x00000015251a7211 */ /* 0x084fe400078c08ff */
[----:B------:R-:W-:Y:S01]  /*3300*/  ISETP.LT.AND P2, PT, R48, UR15, !P0 ;  /* 0x0000000f30007c0c */ /* 0x000fe2000c741270 */
[----:B------:R2:W-:Y:S01]  /*3310*/  @P4 STG.E.U16 desc[UR8][R32.64], R7 ;  /* 0x0000000720004986 */ /* 0x0005e2000c101508 */
[----:B0-----:R-:W-:Y:S02]  /*3320*/  LEA R28, P4, R35, R21, 0x1 ;  /* 0x00000015231c7211 */ /* 0x001fe400078808ff */
[-C--:B------:R-:W-:Y:S01]  /*3330*/  LEA.HI.X.SX32 R27, R37, R22.reuse, 0x1, P6 ;  /* 0x00000016251b7211 */ /* 0x080fe200030f0eff */
[----:B------:R-:W-:Y:S01]  /*3340*/  IMAD R37, R20, 0x4, R35 ;  /* 0x0000000414257824 */ /* 0x000fe200078e0223 */
[----:B------:R-:W-:-:S02]  /*3350*/  LEA.HI.X.SX32 R29, R35, R22, 0x1, P4 ;  /* 0x00000016231d7211 */ /* 0x000fc400020f0eff */
[----:B------:R-:W-:Y:S01]  /*3360*/  ISETP.LT.AND P4, PT, R25, UR15, !P0 ;  /* 0x0000000f19007c0c */ /* 0x000fe2000c781270 */
[----:B------:R0:W-:Y:S01]  /*3370*/  @P5 STG.E.U16 desc[UR8][R26.64], R13 ;  /* 0x0000000d1a005986 */ /* 0x0001e2000c101508 */
[C---:B------:R-:W-:Y:S01]  /*3380*/  IMAD R25, R20.reuse, 0x4, R37 ;  /* 0x0000000414197824 */ /* 0x040fe200078e0225 */
[----:B-1----:R-:W-:Y:S02]  /*3390*/  LEA R30, P5, R37, R21, 0x1 ;  /* 0x00000015251e7211 */ /* 0x002fe400078a08ff */
[----:B------:R-:W-:Y:S01]  /*33a0*/  ISETP.LT.AND P6, PT, R47, UR15, !P0 ;  /* 0x0000000f2f007c0c */ /* 0x000fe2000c7c1270 */
[----:B------:R1:W-:Y:S01]  /*33b0*/  @P2 STG.E.U16 desc[UR8][R28.64], R15 ;  /* 0x0000000f1c002986 */ /* 0x0003e2000c101508 */
[----:B--2---:R-:W-:Y:S01]  /*33c0*/  IMAD R33, R20, 0x4, R25 ;  /* 0x0000000414217824 */ /* 0x004fe200078e0219 */
[----:B------:R-:W-:Y:S02]  /*33d0*/  LEA.HI.X.SX32 R31, R37, R22, 0x1, P5 ;  /* 0x00000016251f7211 */ /* 0x000fe400028f0eff */
[----:B------:R-:W-:-:S02]  /*33e0*/  ISETP.LT.AND P2, PT, R24, UR15, !P0 ;  /* 0x0000000f18007c0c */ /* 0x000fc4000c741270 */
[-C--:B------:R-:W-:Y:S01]  /*33f0*/  LEA R24, P5, R25, R21.reuse, 0x1 ;  /* 0x0000001519187211 */ /* 0x080fe200078a08ff */
[C---:B0-----:R-:W-:Y:S01]  /*3400*/  IMAD R27, R20.reuse, 0x4, R33 ;  /* 0x00000004141b7824 */ /* 0x041fe200078e0221 */
[----:B------:R-:W-:Y:S02]  /*3410*/  PRMT R12, R11, 0x7632, R12 ;  /* 0x000076320b0c7816 */ /* 0x000fe4000000000c */
[-C--:B------:R-:W-:Y:S02]  /*3420*/  LEA.HI.X.SX32 R25, R25, R22.reuse, 0x1, P5 ;  /* 0x0000001619197211 */ /* 0x080fe400028f0eff */
[----:B------:R-:W-:Y:S01]  /*3430*/  ISETP.LT.AND P5, PT, R23, UR15, !P0 ;  /* 0x0000000f17007c0c */ /* 0x000fe2000c7a1270 */
[C---:B------:R-:W-:Y:S01]  /*3440*/  IMAD R23, R20.reuse, 0x4, R27 ;  /* 0x0000000414177824 */ /* 0x040fe200078e021b */
[----:B------:R0:W-:Y:S01]  /*3450*/  @P6 STG.E.U16 desc[UR8][R30.64], R17 ;  /* 0x000000111e006986 */ /* 0x0001e2000c101508 */
[----:B------:R-:W-:Y:S02]  /*3460*/  LEA R10, P6, R33, R21, 0x1 ;  /* 0x00000015210a7211 */ /* 0x000fe400078c08ff */
[----:B-1----:R-:W-:Y:S01]  /*3470*/  IMAD R29, R20, 0x4, R23 ;  /* 0x00000004141d7824 */ /* 0x002fe200078e0217 */
[----:B------:R-:W-:Y:S01]  /*3480*/  PRMT R5, R9, 0x7632, R5 ;  /* 0x0000763209057816 */ /* 0x000fe20000000005 */
[----:B------:R-:W-:Y:S01]  /*3490*/  @P2 STG.E.U16 desc[UR8][R24.64], R12 ;  /* 0x0000000c18002986 */ /* 0x000fe2000c101508 */
[----:B------:R-:W-:-:S02]  /*34a0*/  LEA.HI.X.SX32 R11, R33, R22, 0x1, P6 ;  /* 0x00000016210b7211 */ /* 0x000fc400030f0eff */
[-C--:B------:R-:W-:Y:S02]  /*34b0*/  LEA R8, P2, R27, R21.reuse, 0x1 ;  /* 0x000000151b087211 */ /* 0x080fe400078408ff */
[----:B------:R-:W-:Y:S01]  /*34c0*/  ISETP.LT.AND P3, PT, R36, UR15, !P0 ;  /* 0x0000000f24007c0c */ /* 0x000fe2000c761270 */
[----:B------:R1:W-:Y:S01]  /*34d0*/  @P4 STG.E.U16 desc[UR8][R10.64], R5 ;  /* 0x000000050a004986 */ /* 0x0003e2000c101508 */
[C---:B0-----:R-:W-:Y:S01]  /*34e0*/  IMAD R31, R20.reuse, 0x4, R29 ;  /* 0x00000004141f7824 */ /* 0x041fe200078e021d */
[-C--:B------:R-:W-:Y:S02]  /*34f0*/  LEA R26, P4, R23, R21.reuse, 0x1 ;  /* 0x00000015171a7211 */ /* 0x080fe400078808ff */
[-C--:B------:R-:W-:Y:S01]  /*3500*/  LEA.HI.X.SX32 R9, R27, R22.reuse, 0x1, P2 ;  /* 0x000000161b097211 */ /* 0x080fe200010f0eff */
[C---:B------:R-:W-:Y:S01]  /*3510*/  IMAD R33, R20.reuse, 0x4, R31 ;  /* 0x0000000414217824 */ /* 0x040fe200078e021f */
[----:B------:R-:W-:Y:S02]  /*3520*/  LEA.HI.X.SX32 R27, R23, R22, 0x1, P4 ;  /* 0x00000016171b7211 */ /* 0x000fe400020f0eff */
[----:B------:R-:W-:Y:S01]  /*3530*/  ISETP.LT.AND P4, PT, R19, UR15, !P0 ;  /* 0x0000000f13007c0c */ /* 0x000fe2000c781270 */
[----:B------:R-:W-:Y:S01]  /*3540*/  IMAD R2, R20, 0x4, R33 ;  /* 0x0000000414027824 */ /* 0x000fe200078e0221 */
[----:B------:R-:W-:-:S02]  /*3550*/  LEA R28, P6, R29, R21, 0x1 ;  /* 0x000000151d1c7211 */ /* 0x000fc400078c08ff */
[-C--:B-1----:R-:W-:Y:S02]  /*3560*/  LEA R10, P2, R33, R21.reuse, 0x1 ;  /* 0x00000015210a7211 */ /* 0x082fe400078408ff */
[-C--:B------:R-:W-:Y:S02]  /*3570*/  LEA.HI.X.SX32 R29, R29, R22.reuse, 0x1, P6 ;  /* 0x000000161d1d7211 */ /* 0x080fe400030f0eff */
[----:B------:R-:W-:Y:S02]  /*3580*/  LEA.HI.X.SX32 R11, R33, R22, 0x1, P2 ;  /* 0x00000016210b7211 */ /* 0x000fe400010f0eff */
[----:B------:R-:W-:Y:S02]  /*3590*/  ISETP.LT.AND P2, PT, R0, UR15, !P0 ;  /* 0x0000000f00007c0c */ /* 0x000fe4000c741270 */
[----:B------:R-:W-:Y:S02]  /*35a0*/  ISETP.LT.AND P0, PT, R18, UR15, !P0 ;  /* 0x0000000f12007c0c */ /* 0x000fe4000c701270 */
[----:B------:R-:W-:-:S02]  /*35b0*/  LEA R24, P6, R31, R21, 0x1 ;  /* 0x000000151f187211 */ /* 0x000fc400078c08ff */
[----:B------:R-:W-:Y:S02]  /*35c0*/  PRMT R13, R5, 0x7632, R13 ;  /* 0x00007632050d7816 */ /* 0x000fe4000000000d */
[----:B------:R-:W-:Y:S02]  /*35d0*/  PRMT R4, R3, 0x7632, R4 ;  /* 0x0000763203047816 */ /* 0x000fe40000000004 */
[----:B------:R-:W-:Y:S02]  /*35e0*/  PRMT R14, R7, 0x7632, R14 ;  /* 0x00007632070e7816 */ /* 0x000fe4000000000e */
[----:B------:R-:W-:Y:S01]  /*35f0*/  LEA.HI.X.SX32 R25, R31, R22, 0x1, P6 ;  /* 0x000000161f197211 */ /* 0x000fe200030f0eff */
[----:B------:R0:W-:Y:S01]  /*3600*/  @P5 STG.E.U16 desc[UR8][R8.64], R4 ;  /* 0x0000000408005986 */ /* 0x0001e2000c101508 */
[----:B------:R-:W-:Y:S02]  /*3610*/  PRMT R12, R13, 0x7632, R12 ;  /* 0x000076320d0c7816 */ /* 0x000fe4000000000c */
[----:B------:R-:W-:Y:S01]  /*3620*/  PRMT R5, R15, 0x7632, R5 ;  /* 0x000076320f057816 */ /* 0x000fe20000000005 */
[----:B------:R0:W-:Y:S01]  /*3630*/  @P4 STG.E.U16 desc[UR8][R26.64], R13 ;  /* 0x0000000d1a004986 */ /* 0x0001e2000c101508 */
[----:B------:R-:W-:-:S03]  /*3640*/  LEA R20, P6, R2, R21, 0x1 ;  /* 0x0000001502147211 */ /* 0x000fc600078c08ff */
[----:B------:R0:W-:Y:S01]  /*3650*/  @P3 STG.E.U16 desc[UR8][R28.64], R14 ;  /* 0x0000000e1c003986 */ /* 0x0001e2000c101508 */
[----:B------:R-:W-:-:S03]  /*3660*/  LEA.HI.X.SX32 R21, R2, R22, 0x1, P6 ;  /* 0x0000001602157211 */ /* 0x000fc600030f0eff */
[----:B------:R0:W-:Y:S04]  /*3670*/  @P2 STG.E.U16 desc[UR8][R24.64], R12 ;  /* 0x0000000c18002986 */ /* 0x0001e8000c101508 */
[----:B------:R0:W-:Y:S01]  /*3680*/  @P1 STG.E.U16 desc[UR8][R10.64], R5 ;  /* 0x000000050a001986 */ /* 0x0001e2000c101508 */
[----:B------:R-:W-:Y:S05]  /*3690*/  @!P0 EXIT ;  /* 0x000000000000894d */ /* 0x000fea0003800000 */
[----:B0-----:R-:W-:-:S05]  /*36a0*/  PRMT R10, R17, 0x7632, R10 ;  /* 0x00007632110a7816 */ /* 0x001fca000000000a */
[----:B------:R-:W-:Y:S01]  /*36b0*/  STG.E.U16 desc[UR8][R20.64], R10 ;  /* 0x0000000a14007986 */ /* 0x000fe2000c101508 */
[----:B------:R-:W-:Y:S05]  /*36c0*/  EXIT ;  /* 0x000000000000794d */ /* 0x000fea0003800000 */
.L_x_3:
[----:B------:R-:W-:-:S00]  /*36d0*/  BRA `(.L_x_3) ;  /* 0xfffffffc00fc7947 */ /* 0x000fc0000383ffff */
[----:B------:R-:W-:-:S00]  /*36e0*/  NOP ;  /* 0x0000000000007918 */ /* 0x000fc00000000000 */
        /* <DEDUP_REMOVED lines=9> */
.L_x_4:


//--------------------- .nv.shared.matmul_kernel  --------------------------
	.section	.nv.shared.matmul_kernel,"aw",@nobits
	.sectionflags	@""
	.align	16
	.zero		1024


//--------------------- .nv.shared.reserved.0     --------------------------
	.section	.nv.shared.reserved.0,"aw",@nobits
	.weak		__nv_reservedSMEM_offset_0_alias
	.size		__nv_reservedSMEM_offset_0_alias, 0, 64
	.other		__nv_reservedSMEM_offset_0_alias,@"STO_CUDA_RESERVED_SHARED STV_DEFAULT"
__nv_reservedSMEM_offset_0_alias:
	.zero		0
	.zero		64


//--------------------- .nv.constant0.matmul_kernel --------------------------
	.section	.nv.constant0.matmul_kernel,"a",@progbits
	.sectionflags	@""
	.align	4
.nv.constant0.matmul_kernel:
	.zero		976


//--------------------- SYMBOLS --------------------------

	.type		.nv.reservedSmem.offset0,@object
	.size		.nv.reservedSmem.offset0,0x4
	.type		.nv.reservedSmem.cap,@object
	.size		.nv.reservedSmem.cap,0x4
